	.target	sm_100a

	.elftype	@"ET_EXEC"


//--------------------- .note.nv.tkinfo           --------------------------
	.section	.note.nv.tkinfo,"",@"SHT_NOTE"
	.sectionflags	@"SHF_NOTE_NV_TKINFO"
	.tkinfo
        /*0018*/ 	.word	0x00000002
        /*0030*/ 	.string	""
        /*0030*/ 	.string	"ptxas"
        /*0030*/ 	.string	"Cuda compilation tools, release 13.0, V13.0.88"
        /*0030*/ 	.string	"Build cuda_13.0.r13.0/compiler.36424714_0"
        /*0030*/ 	.string	"-arch sm_100a -m 64 "



//--------------------- .note.nv.cuinfo           --------------------------
	.section	.note.nv.cuinfo,"",@"SHT_NOTE"
	.sectionflags	@"SHF_NOTE_NV_CUINFO"
        /*0018*/ 	.short	0x0002
        /*001a*/ 	.short	0x0064
        /*001c*/ 	.short	0x0082
	.zero		2


//--------------------- .nv.info                  --------------------------
	.section	.nv.info,"",@"SHT_CUDA_INFO"
	.align	4


	//----- nvinfo : EIATTR_REGCOUNT
	.align		4
        /*0000*/ 	.byte	0x04, 0x2f
        /*0002*/ 	.short	(.L_19 - .L_18)
	.align		4
.L_18:
        /*0004*/ 	.word	index@(_ZN7cutlass13device_kernelINS_4gemm6kernel13GemmUniversalIN4cute5tupleIJiiiiEEENS1_10collective13CollectiveMmaINS1_35MainloopSm100TmaUmmaWarpSpecializedILi4ELi2ELi4ENS5_IJNS4_1CILi2EEESB_NSA_ILi1EEEEEEEENS5_IJNSA_ILi256EEENSA_ILi64EEESG_EEENS_6half_tENS5_IJlSC_lEEESI_SJ_NS4_8TiledMMAINS4_8MMA_AtomIJNS4_26SM100_MMA_F16BF16_2x1SM_SSISI_SI_fLi256ELi64ELNS4_4UMMA5MajorE0ELSO_0ELNSN_7ScaleInE0ELSP_0EEEEEENS4_6LayoutINS5_IJSC_SC_SC_EEENS5_IJNSA_ILi0EEESU_SU_EEEEENS5_IJNS4_10UnderscoreESX_SX_EEEEENS4_28SM100_TMA_2SM_LOAD_MULTICASTENS4_14ComposedLayoutINS4_7SwizzleILi3ELi4ELi3EEENS4_18smem_ptr_flag_bitsILi16EEENSS_INS5_IJNSA_ILi8EEESG_EEENS5_IJSG_SC_EEEEEEEvNS4_8identityENS4_18SM100_TMA_2SM_LOADES1A_vS1B_EENS_8epilogue10collective18CollectiveEpilogueINS1E_23Sm100TmaWarpSpecializedILi3ELi2ELi32ELb1ELb0EEEJNS5_IJNSA_ILi128EEESG_SG_EEENS5_IJNSS_IS1J_SC_EENSS_INSA_ILi32EEESC_EEEEESI_SJ_SI_SJ_NS1E_6fusion15FusionCallbacksIS1I_NS1P_17LinearCombinationISI_fSI_fLNS_15FloatRoundStyleE2EEES1K_S1O_JEEENS4_5SM1004TMEM4LOAD26SM100_TMEM_LOAD_32dp32b32xENS4_13SM90_TMA_LOADENS11_INS12_ILi2ELi4ELi3EEES15_NSS_INS5_IJS16_S1M_EEENS5_IJS1M_SC_EEEEEEENS4_39AutoVectorizingCopyWithAssumedAlignmentILi128EEENS4_14SM90_TMA_STOREES24_S26_S26_EEEvvEEEEvNT_6ParamsE)
        /*0008*/ 	.word	0x00000078


	//----- nvinfo : EIATTR_FRAME_SIZE
	.align		4
.L_19:
        /*000c*/ 	.byte	0x04, 0x11
        /*000e*/ 	.short	(.L_21 - .L_20)
	.align		4
.L_20:
        /*0010*/ 	.word	index@($__internal_2_$__cuda_sm10x_tcgen05_guardrail_trap_unallocated_columns_being_dealloced)
        /*0014*/ 	.word	0x00000000


	//----- nvinfo : EIATTR_FRAME_SIZE
	.align		4
.L_21:
        /*0018*/ 	.byte	0x04, 0x11
        /*001a*/ 	.short	(.L_23 - .L_22)
	.align		4
.L_22:
        /*001c*/ 	.word	index@($__internal_1_$__cuda_sm10x_tcgen05_guardrail_trap_phase_invalid_during_alloc)
        /*0020*/ 	.word	0x00000000


	//----- nvinfo : EIATTR_FRAME_SIZE
	.align		4
.L_23:
        /*0024*/ 	.byte	0x04, 0x11
        /*0026*/ 	.short	(.L_25 - .L_24)
	.align		4
.L_24:
        /*0028*/ 	.word	index@($__internal_0_$__cuda_sm10x_tcgen05_guardrail_trap_col_being_dealloced_not_returned_by_alloc)
        /*002c*/ 	.word	0x00000000


	//----- nvinfo : EIATTR_FRAME_SIZE
	.align		4
.L_25:
        /*0030*/ 	.byte	0x04, 0x11
        /*0032*/ 	.short	(.L_27 - .L_26)
	.align		4
.L_26:
        /*0034*/ 	.word	index@(_ZN7cutlass13device_kernelINS_4gemm6kernel13GemmUniversalIN4cute5tupleIJiiiiEEENS1_10collective13CollectiveMmaINS1_35MainloopSm100TmaUmmaWarpSpecializedILi4ELi2ELi4ENS5_IJNS4_1CILi2EEESB_NSA_ILi1EEEEEEEENS5_IJNSA_ILi256EEENSA_ILi64EEESG_EEENS_6half_tENS5_IJlSC_lEEESI_SJ_NS4_8TiledMMAINS4_8MMA_AtomIJNS4_26SM100_MMA_F16BF16_2x1SM_SSISI_SI_fLi256ELi64ELNS4_4UMMA5MajorE0ELSO_0ELNSN_7ScaleInE0ELSP_0EEEEEENS4_6LayoutINS5_IJSC_SC_SC_EEENS5_IJNSA_ILi0EEESU_SU_EEEEENS5_IJNS4_10UnderscoreESX_SX_EEEEENS4_28SM100_TMA_2SM_LOAD_MULTICASTENS4_14ComposedLayoutINS4_7SwizzleILi3ELi4ELi3EEENS4_18smem_ptr_flag_bitsILi16EEENSS_INS5_IJNSA_ILi8EEESG_EEENS5_IJSG_SC_EEEEEEEvNS4_8identityENS4_18SM100_TMA_2SM_LOADES1A_vS1B_EENS_8epilogue10collective18CollectiveEpilogueINS1E_23Sm100TmaWarpSpecializedILi3ELi2ELi32ELb1ELb0EEEJNS5_IJNSA_ILi128EEESG_SG_EEENS5_IJNSS_IS1J_SC_EENSS_INSA_ILi32EEESC_EEEEESI_SJ_SI_SJ_NS1E_6fusion15FusionCallbacksIS1I_NS1P_17LinearCombinationISI_fSI_fLNS_15FloatRoundStyleE2EEES1K_S1O_JEEENS4_5SM1004TMEM4LOAD26SM100_TMEM_LOAD_32dp32b32xENS4_13SM90_TMA_LOADENS11_INS12_ILi2ELi4ELi3EEES15_NSS_INS5_IJS16_S1M_EEENS5_IJS1M_SC_EEEEEEENS4_39AutoVectorizingCopyWithAssumedAlignmentILi128EEENS4_14SM90_TMA_STOREES24_S26_S26_EEEvvEEEEvNT_6ParamsE)
        /*0038*/ 	.word	0x00000000


	//----- nvinfo : EIATTR_MIN_STACK_SIZE
	.align		4
.L_27:
        /*003c*/ 	.byte	0x04, 0x12
        /*003e*/ 	.short	(.L_29 - .L_28)
	.align		4
.L_28:
        /*0040*/ 	.word	index@(_ZN7cutlass13device_kernelINS_4gemm6kernel13GemmUniversalIN4cute5tupleIJiiiiEEENS1_10collective13CollectiveMmaINS1_35MainloopSm100TmaUmmaWarpSpecializedILi4ELi2ELi4ENS5_IJNS4_1CILi2EEESB_NSA_ILi1EEEEEEEENS5_IJNSA_ILi256EEENSA_ILi64EEESG_EEENS_6half_tENS5_IJlSC_lEEESI_SJ_NS4_8TiledMMAINS4_8MMA_AtomIJNS4_26SM100_MMA_F16BF16_2x1SM_SSISI_SI_fLi256ELi64ELNS4_4UMMA5MajorE0ELSO_0ELNSN_7ScaleInE0ELSP_0EEEEEENS4_6LayoutINS5_IJSC_SC_SC_EEENS5_IJNSA_ILi0EEESU_SU_EEEEENS5_IJNS4_10UnderscoreESX_SX_EEEEENS4_28SM100_TMA_2SM_LOAD_MULTICASTENS4_14ComposedLayoutINS4_7SwizzleILi3ELi4ELi3EEENS4_18smem_ptr_flag_bitsILi16EEENSS_INS5_IJNSA_ILi8EEESG_EEENS5_IJSG_SC_EEEEEEEvNS4_8identityENS4_18SM100_TMA_2SM_LOADES1A_vS1B_EENS_8epilogue10collective18CollectiveEpilogueINS1E_23Sm100TmaWarpSpecializedILi3ELi2ELi32ELb1ELb0EEEJNS5_IJNSA_ILi128EEESG_SG_EEENS5_IJNSS_IS1J_SC_EENSS_INSA_ILi32EEESC_EEEEESI_SJ_SI_SJ_NS1E_6fusion15FusionCallbacksIS1I_NS1P_17LinearCombinationISI_fSI_fLNS_15FloatRoundStyleE2EEES1K_S1O_JEEENS4_5SM1004TMEM4LOAD26SM100_TMEM_LOAD_32dp32b32xENS4_13SM90_TMA_LOADENS11_INS12_ILi2ELi4ELi3EEES15_NSS_INS5_IJS16_S1M_EEENS5_IJS1M_SC_EEEEEEENS4_39AutoVectorizingCopyWithAssumedAlignmentILi128EEENS4_14SM90_TMA_STOREES24_S26_S26_EEEvvEEEEvNT_6ParamsE)
        /*0044*/ 	.word	0x00000000
.L_29:


//--------------------- .nv.compat                --------------------------
	.section	.nv.compat,"",@"SHT_CUDA_COMPAT_INFO"
	.align	4
        /*0000*/ 	.byte	0x02, 0x09, 0x01, 0x00, 0x02, 0x02, 0x02, 0x00, 0x02, 0x05, 0x05, 0x00, 0x03, 0x07, 0x01, 0x01
        /*0010*/ 	.byte	0x02, 0x03, 0x01, 0x00, 0x02, 0x06, 0x01, 0x00, 0x04, 0x0b, 0x08, 0x00, 0x09, 0x00, 0x00, 0x00
        /*0020*/ 	.byte	0x00, 0x00, 0x00, 0x00


//--------------------- .nv.info._ZN7cutlass13device_kernelINS_4gemm6kernel13GemmUniversalIN4cute5tupleIJiiiiEEENS1_10collective13CollectiveMmaINS1_35MainloopSm100TmaUmmaWarpSpecializedILi4ELi2ELi4ENS5_IJNS4_1CILi2EEESB_NSA_ILi1EEEEEEEENS5_IJNSA_ILi256EEENSA_ILi64EEESG_EEENS_6half_tENS5_IJlSC_lEEESI_SJ_NS4_8TiledMMAINS4_8MMA_AtomIJNS4_26SM100_MMA_F16BF16_2x1SM_SSISI_SI_fLi256ELi64ELNS4_4UMMA5MajorE0ELSO_0ELNSN_7ScaleInE0ELSP_0EEEEEENS4_6LayoutINS5_IJSC_SC_SC_EEENS5_IJNSA_ILi0EEESU_SU_EEEEENS5_IJNS4_10UnderscoreESX_SX_EEEEENS4_28SM100_TMA_2SM_LOAD_MULTICASTENS4_14ComposedLayoutINS4_7SwizzleILi3ELi4ELi3EEENS4_18smem_ptr_flag_bitsILi16EEENSS_INS5_IJNSA_ILi8EEESG_EEENS5_IJSG_SC_EEEEEEEvNS4_8identityENS4_18SM100_TMA_2SM_LOADES1A_vS1B_EENS_8epilogue10collective18CollectiveEpilogueINS1E_23Sm100TmaWarpSpecializedILi3ELi2ELi32ELb1ELb0EEEJNS5_IJNSA_ILi128EEESG_SG_EEENS5_IJNSS_IS1J_SC_EENSS_INSA_ILi32EEESC_EEEEESI_SJ_SI_SJ_NS1E_6fusion15FusionCallbacksIS1I_NS1P_17LinearCombinationISI_fSI_fLNS_15FloatRoundStyleE2EEES1K_S1O_JEEENS4_5SM1004TMEM4LOAD26SM100_TMEM_LOAD_32dp32b32xENS4_13SM90_TMA_LOADENS11_INS12_ILi2ELi4ELi3EEES15_NSS_INS5_IJS16_S1M_EEENS5_IJS1M_SC_EEEEEEENS4_39AutoVectorizingCopyWithAssumedAlignmentILi128EEENS4_14SM90_TMA_STOREES24_S26_S26_EEEvvEEEEvNT_6ParamsE --------------------------
	.section	.nv.info._ZN7cutlass13device_kernelINS_4gemm6kernel13GemmUniversalIN4cute5tupleIJiiiiEEENS1_10collective13CollectiveMmaINS1_35MainloopSm100TmaUmmaWarpSpecializedILi4ELi2ELi4ENS5_IJNS4_1CILi2EEESB_NSA_ILi1EEEEEEEENS5_IJNSA_ILi256EEENSA_ILi64EEESG_EEENS_6half_tENS5_IJlSC_lEEESI_SJ_NS4_8TiledMMAINS4_8MMA_AtomIJNS4_26SM100_MMA_F16BF16_2x1SM_SSISI_SI_fLi256ELi64ELNS4_4UMMA5MajorE0ELSO_0ELNSN_7ScaleInE0ELSP_0EEEEEENS4_6LayoutINS5_IJSC_SC_SC_EEENS5_IJNSA_ILi0EEESU_SU_EEEEENS5_IJNS4_10UnderscoreESX_SX_EEEEENS4_28SM100_TMA_2SM_LOAD_MULTICASTENS4_14ComposedLayoutINS4_7SwizzleILi3ELi4ELi3EEENS4_18smem_ptr_flag_bitsILi16EEENSS_INS5_IJNSA_ILi8EEESG_EEENS5_IJSG_SC_EEEEEEEvNS4_8identityENS4_18SM100_TMA_2SM_LOADES1A_vS1B_EENS_8epilogue10collective18CollectiveEpilogueINS1E_23Sm100TmaWarpSpecializedILi3ELi2ELi32ELb1ELb0EEEJNS5_IJNSA_ILi128EEESG_SG_EEENS5_IJNSS_IS1J_SC_EENSS_INSA_ILi32EEESC_EEEEESI_SJ_SI_SJ_NS1E_6fusion15FusionCallbacksIS1I_NS1P_17LinearCombinationISI_fSI_fLNS_15FloatRoundStyleE2EEES1K_S1O_JEEENS4_5SM1004TMEM4LOAD26SM100_TMEM_LOAD_32dp32b32xENS4_13SM90_TMA_LOADENS11_INS12_ILi2ELi4ELi3EEES15_NSS_INS5_IJS16_S1M_EEENS5_IJS1M_SC_EEEEEEENS4_39AutoVectorizingCopyWithAssumedAlignmentILi128EEENS4_14SM90_TMA_STOREES24_S26_S26_EEEvvEEEEvNT_6ParamsE,"",@"SHT_CUDA_INFO"
	.sectionflags	@""
	.align	4


	//----- nvinfo : EIATTR_CUDA_API_VERSION
	.align		4
        /*0000*/ 	.byte	0x04, 0x37
        /*0002*/ 	.short	(.L_31 - .L_30)
.L_30:
        /*0004*/ 	.word	0x00000082


	//----- nvinfo : EIATTR_KPARAM_INFO
	.align		4
.L_31:
        /*0008*/ 	.byte	0x04, 0x17
        /*000a*/ 	.short	(.L_33 - .L_32)
.L_32:
        /*000c*/ 	.word	0x00000000
        /*0010*/ 	.short	0x0000
        /*0012*/ 	.short	0x0000
        /*0014*/ 	.byte	0x00, 0xf0, 0x01, 0x20


	//----- nvinfo : EIATTR_AT_ENTRY_FRAGMENTS
	.align		4
.L_33:
        /*0018*/ 	.byte	0x04, 0x4f
        /*001a*/ 	.short	(.L_35 - .L_34)


	//   ....[0]....
.L_34:
        /*001c*/ 	.word	0x00000007


	//----- nvinfo : EIATTR_RESERVED_SMEM_USED
	.align		4
.L_35:
        /*0020*/ 	.byte	0x01, 0x41
	.zero		2


	//----- nvinfo : EIATTR_SPARSE_MMA_MASK
	.align		4
        /*0024*/ 	.byte	0x03, 0x50
        /*0026*/ 	.short	0x0000


	//----- nvinfo : EIATTR_TCGEN05_2CTA_USED
	.align		4
        /*0028*/ 	.byte	0x01, 0x52
	.zero		2


	//----- nvinfo : EIATTR_MAXREG_COUNT
	.align		4
        /*002c*/ 	.byte	0x03, 0x1b
        /*002e*/ 	.short	0x00ff


	//----- nvinfo : EIATTR_NUM_BARRIERS
	.align		4
        /*0030*/ 	.byte	0x02, 0x4c
        /*0032*/ 	.byte	0x07
	.zero		1


	//----- nvinfo : EIATTR_EXTERNS
	.align		4
        /*0034*/ 	.byte	0x04, 0x0f
        /*0036*/ 	.short	(.L_37 - .L_36)


	//   ....[0]....
	.align		4
.L_36:
        /*0038*/ 	.word	index@(__assertfail)


	//----- nvinfo : EIATTR_MERCURY_ISA_VERSION
	.align		4
.L_37:
        /*003c*/ 	.byte	0x03, 0x5f
        /*003e*/ 	.short	0x0101


	//----- nvinfo : EIATTR_INT_WARP_WIDE_INSTR_OFFSETS
	.align		4
        /*0040*/ 	.byte	0x04, 0x31
        /*0042*/ 	.short	(.L_39 - .L_38)


	//   ....[0]....
.L_38:
        /*0044*/ 	.word	0x00000dc0


	//   ....[1]....
        /*0048*/ 	.word	0x00000e70


	//   ....[2]....
        /*004c*/ 	.word	0x00004390


	//   ....[3]....
        /*0050*/ 	.word	0x000043b0


	//   ....[4]....
        /*0054*/ 	.word	0x000043e0


	//   ....[5]....
        /*0058*/ 	.word	0x00004fc0


	//   ....[6]....
        /*005c*/ 	.word	0x00005040


	//   ....[7]....
        /*0060*/ 	.word	0x00005150


	//   ....[8]....
        /*0064*/ 	.word	0x00005260


	//----- nvinfo : EIATTR_COOP_GROUP_MASK_REGIDS
	.align		4
.L_39:
        /*0068*/ 	.byte	0x04, 0x29
        /*006a*/ 	.short	(.L_41 - .L_40)


	//   ....[0]....
.L_40:
        /*006c*/ 	.word	0xffffffff


	//   ....[1]....
        /*0070*/ 	.word	0xffffffff


	//   ....[2]....
        /*0074*/ 	.word	0xffffffff


	//   ....[3]....
        /*0078*/ 	.word	0xffffffff


	//   ....[4]....
        /*007c*/ 	.word	0xffffffff


	//   ....[5]....
        /*0080*/ 	.word	0xffffffff


	//   ....[6]....
        /*0084*/ 	.word	0xffffffff


	//   ....[7]....
        /*0088*/ 	.word	0xffffffff


	//   ....[8]....
        /*008c*/ 	.word	0xffffffff


	//   ....[9]....
        /*0090*/ 	.word	0xffffffff


	//   ....[10]....
        /*0094*/ 	.word	0xffffffff


	//   ....[11]....
        /*0098*/ 	.word	0xffffffff


	//   ....[12]....
        /*009c*/ 	.word	0xffffffff


	//   ....[13]....
        /*00a0*/ 	.word	0xffffffff


	//----- nvinfo : EIATTR_COOP_GROUP_INSTR_OFFSETS
	.align		4
.L_41:
        /*00a4*/ 	.byte	0x04, 0x28
        /*00a6*/ 	.short	(.L_43 - .L_42)


	//   ....[0]....
.L_42:
        /*00a8*/ 	.word	0x000000b0


	//   ....[1]....
        /*00ac*/ 	.word	0x00000520


	//   ....[2]....
        /*00b0*/ 	.word	0x000006f0


	//   ....[3]....
        /*00b4*/ 	.word	0x00000870


	//   ....[4]....
        /*00b8*/ 	.word	0x00000970


	//   ....[5]....
        /*00bc*/ 	.word	0x00000ae0


	//   ....[6]....
        /*00c0*/ 	.word	0x00000c80


	//   ....[7]....
        /*00c4*/ 	.word	0x00000ee0


	//   ....[8]....
        /*00c8*/ 	.word	0x00002280


	//   ....[9]....
        /*00cc*/ 	.word	0x00003170


	//   ....[10]....
        /*00d0*/ 	.word	0x00003640


	//   ....[11]....
        /*00d4*/ 	.word	0x00003670


	//   ....[12]....
        /*00d8*/ 	.word	0x00004290


	//   ....[13]....
        /*00dc*/ 	.word	0x000044a0


	//----- nvinfo : EIATTR_VRC_CTA_INIT_COUNT
	.align		4
.L_43:
        /*00e0*/ 	.byte	0x02, 0x4a
        /*00e2*/ 	.byte	0x80
	.zero		1


	//----- nvinfo : EIATTR_SYSCALL_OFFSETS
	.align		4
        /*00e4*/ 	.byte	0x04, 0x46
        /*00e6*/ 	.short	(.L_45 - .L_44)


	//   ....[0]....
.L_44:
        /*00e8*/ 	.word	0x00005f40


	//   ....[1]....
        /*00ec*/ 	.word	0x00006030


	//   ....[2]....
        /*00f0*/ 	.word	0x000068d0


	//   ....[3]....
        /*00f4*/ 	.word	0x000075a0


	//----- nvinfo : EIATTR_MBARRIER_INSTR_OFFSETS
	.align		4
.L_45:
        /*00f8*/ 	.byte	0x04, 0x39
        /*00fa*/ 	.short	(.L_47 - .L_46)


	//   ....[0]....
.L_46:
        /*00fc*/ 	.word	0x00000660
        /*0100*/ 	.word	0x000000ff
        /*0104*/ 	.word	0x00000000
        /*0108*/ 	.short	0x0100
        /*010a*/ 	.byte	0x04
	.zero		1


	//   ....[1]....
        /*010c*/ 	.word	0x00000670
        /*0110*/ 	.word	0x000000ff
        /*0114*/ 	.word	0x00000020
        /*0118*/ 	.short	0x0100
        /*011a*/ 	.byte	0x04
	.zero		1


	//   ....[2]....
        /*011c*/ 	.word	0x00000680
        /*0120*/ 	.word	0x000000ff
        /*0124*/ 	.word	0x00000008
        /*0128*/ 	.short	0x0100
        /*012a*/ 	.byte	0x04
	.zero		1


	//   ....[3]....
        /*012c*/ 	.word	0x00000690
        /*0130*/ 	.word	0x000000ff
        /*0134*/ 	.word	0x00000028
        /*0138*/ 	.short	0x0100
        /*013a*/ 	.byte	0x04
	.zero		1


	//   ....[4]....
        /*013c*/ 	.word	0x000006a0
        /*0140*/ 	.word	0x000000ff
        /*0144*/ 	.word	0x00000010
        /*0148*/ 	.short	0x0100
        /*014a*/ 	.byte	0x04
	.zero		1


	//   ....[5]....
        /*014c*/ 	.word	0x000006b0
        /*0150*/ 	.word	0x000000ff
        /*0154*/ 	.word	0x00000030
        /*0158*/ 	.short	0x0100
        /*015a*/ 	.byte	0x04
	.zero		1


	//   ....[6]....
        /*015c*/ 	.word	0x000006c0
        /*0160*/ 	.word	0x000000ff
        /*0164*/ 	.word	0x00000018
        /*0168*/ 	.short	0x0100
        /*016a*/ 	.byte	0x04
	.zero		1


	//   ....[7]....
        /*016c*/ 	.word	0x000006d0
        /*0170*/ 	.word	0x000000ff
        /*0174*/ 	.word	0x00000038
        /*0178*/ 	.short	0x0100
        /*017a*/ 	.byte	0x04
	.zero		1


	//   ....[8]....
        /*017c*/ 	.word	0x00000800
        /*0180*/ 	.word	0x000000ff
        /*0184*/ 	.word	0x00000040
        /*0188*/ 	.short	0x0100
        /*018a*/ 	.byte	0x04
	.zero		1


	//   ....[9]....
        /*018c*/ 	.word	0x00000810
        /*0190*/ 	.word	0x000000ff
        /*0194*/ 	.word	0x00000058
        /*0198*/ 	.short	0x0100
        /*019a*/ 	.byte	0x04
	.zero		1


	//   ....[10]....
        /*019c*/ 	.word	0x00000820
        /*01a0*/ 	.word	0x000000ff
        /*01a4*/ 	.word	0x00000048
        /*01a8*/ 	.short	0x0100
        /*01aa*/ 	.byte	0x04
	.zero		1


	//   ....[11]....
        /*01ac*/ 	.word	0x00000830
        /*01b0*/ 	.word	0x000000ff
        /*01b4*/ 	.word	0x00000060
        /*01b8*/ 	.short	0x0100
        /*01ba*/ 	.byte	0x04
	.zero		1


	//   ....[12]....
        /*01bc*/ 	.word	0x00000840
        /*01c0*/ 	.word	0x000000ff
        /*01c4*/ 	.word	0x00000050
        /*01c8*/ 	.short	0x0100
        /*01ca*/ 	.byte	0x04
	.zero		1


	//   ....[13]....
        /*01cc*/ 	.word	0x00000850
        /*01d0*/ 	.word	0x000000ff
        /*01d4*/ 	.word	0x00000068
        /*01d8*/ 	.short	0x0100
        /*01da*/ 	.byte	0x04
	.zero		1


	//   ....[14]....
        /*01dc*/ 	.word	0x00000940
        /*01e0*/ 	.word	0x000000ff
        /*01e4*/ 	.word	0x00000070
        /*01e8*/ 	.short	0x0100
        /*01ea*/ 	.byte	0x06
	.zero		1


	//   ....[15]....
        /*01ec*/ 	.word	0x00000950
        /*01f0*/ 	.word	0x000000ff
        /*01f4*/ 	.word	0x00000078
        /*01f8*/ 	.short	0x0100
        /*01fa*/ 	.byte	0x06
	.zero		1


	//   ....[16]....
        /*01fc*/ 	.word	0x00000a90
        /*0200*/ 	.word	0x000000ff
        /*0204*/ 	.word	0x00000080
        /*0208*/ 	.short	0x0100
        /*020a*/ 	.byte	0x06
	.zero		1


	//   ....[17]....
        /*020c*/ 	.word	0x00000aa0
        /*0210*/ 	.word	0x000000ff
        /*0214*/ 	.word	0x00000090
        /*0218*/ 	.short	0x0100
        /*021a*/ 	.byte	0x06
	.zero		1


	//   ....[18]....
        /*021c*/ 	.word	0x00000ab0
        /*0220*/ 	.word	0x000000ff
        /*0224*/ 	.word	0x00000088
        /*0228*/ 	.short	0x0100
        /*022a*/ 	.byte	0x06
	.zero		1


	//   ....[19]....
        /*022c*/ 	.word	0x00000ac0
        /*0230*/ 	.word	0x000000ff
        /*0234*/ 	.word	0x00000098
        /*0238*/ 	.short	0x0100
        /*023a*/ 	.byte	0x06
	.zero		1


	//   ....[20]....
        /*023c*/ 	.word	0x00000bf0
        /*0240*/ 	.word	0x000000ff
        /*0244*/ 	.word	0x000000a0
        /*0248*/ 	.short	0x0100
        /*024a*/ 	.byte	0x04
	.zero		1


	//   ....[21]....
        /*024c*/ 	.word	0x00000c00
        /*0250*/ 	.word	0x000000ff
        /*0254*/ 	.word	0x000000c0
        /*0258*/ 	.short	0x0100
        /*025a*/ 	.byte	0x04
	.zero		1


	//   ....[22]....
        /*025c*/ 	.word	0x00000c10
        /*0260*/ 	.word	0x000000ff
        /*0264*/ 	.word	0x000000a8
        /*0268*/ 	.short	0x0100
        /*026a*/ 	.byte	0x04
	.zero		1


	//   ....[23]....
        /*026c*/ 	.word	0x00000c20
        /*0270*/ 	.word	0x000000ff
        /*0274*/ 	.word	0x000000c8
        /*0278*/ 	.short	0x0100
        /*027a*/ 	.byte	0x04
	.zero		1


	//   ....[24]....
        /*027c*/ 	.word	0x00000c30
        /*0280*/ 	.word	0x000000ff
        /*0284*/ 	.word	0x000000b0
        /*0288*/ 	.short	0x0100
        /*028a*/ 	.byte	0x04
	.zero		1


	//   ....[25]....
        /*028c*/ 	.word	0x00000c40
        /*0290*/ 	.word	0x000000ff
        /*0294*/ 	.word	0x000000d0
        /*0298*/ 	.short	0x0100
        /*029a*/ 	.byte	0x04
	.zero		1


	//   ....[26]....
        /*029c*/ 	.word	0x00000c50
        /*02a0*/ 	.word	0x000000ff
        /*02a4*/ 	.word	0x000000b8
        /*02a8*/ 	.short	0x0100
        /*02aa*/ 	.byte	0x04
	.zero		1


	//   ....[27]....
        /*02ac*/ 	.word	0x00000c60
        /*02b0*/ 	.word	0x000000ff
        /*02b4*/ 	.word	0x000000d8
        /*02b8*/ 	.short	0x0100
        /*02ba*/ 	.byte	0x04
	.zero		1


	//   ....[28]....
        /*02bc*/ 	.word	0x00000d60
        /*02c0*/ 	.word	0x000000ff
        /*02c4*/ 	.word	0x000000e0
        /*02c8*/ 	.short	0x0100
        /*02ca*/ 	.byte	0x04
	.zero		1


	//   ....[29]....
        /*02cc*/ 	.word	0x00000d70
        /*02d0*/ 	.word	0x000000ff
        /*02d4*/ 	.word	0x000000f0
        /*02d8*/ 	.short	0x0100
        /*02da*/ 	.byte	0x04
	.zero		1


	//   ....[30]....
        /*02dc*/ 	.word	0x00000d80
        /*02e0*/ 	.word	0x000000ff
        /*02e4*/ 	.word	0x000000e8
        /*02e8*/ 	.short	0x0100
        /*02ea*/ 	.byte	0x04
	.zero		1


	//   ....[31]....
        /*02ec*/ 	.word	0x00000d90
        /*02f0*/ 	.word	0x000000ff
        /*02f4*/ 	.word	0x000000f8
        /*02f8*/ 	.short	0x0100
        /*02fa*/ 	.byte	0x04
	.zero		1


	//   ....[32]....
        /*02fc*/ 	.word	0x00000e90
        /*0300*/ 	.word	0x000000ff
        /*0304*/ 	.word	0x00000100
        /*0308*/ 	.short	0x0100
        /*030a*/ 	.byte	0x06
	.zero		1


	//   ....[33]....
        /*030c*/ 	.word	0x00001ac0
        /*0310*/ 	.word	0x00000000
        /*0314*/ 	.word	0x000000f0
        /*0318*/ 	.short	0x010a
        /*031a*/ 	.byte	0xff
	.zero		1


	//   ....[34]....
        /*031c*/ 	.word	0x00001ae0
        /*0320*/ 	.word	0x00000000
        /*0324*/ 	.word	0x000000e0
        /*0328*/ 	.short	0x0101
        /*032a*/ 	.byte	0xff
	.zero		1


	//   ....[35]....
        /*032c*/ 	.word	0x00001b90
        /*0330*/ 	.word	0x000000ff
        /*0334*/ 	.word	0x00000020
        /*0338*/ 	.short	0x010a
        /*033a*/ 	.byte	0x04
	.zero		1


	//   ....[36]....
        /*033c*/ 	.word	0x00001c60
        /*0340*/ 	.word	0x000000ff
        /*0344*/ 	.word	0x00000020
        /*0348*/ 	.short	0x010a
        /*034a*/ 	.byte	0x21
	.zero		1


	//   ....[37]....
        /*034c*/ 	.word	0x00001e10
        /*0350*/ 	.word	0x000000ff
        /*0354*/ 	.word	0x00000020
        /*0358*/ 	.short	0x010a
        /*035a*/ 	.byte	0x05
	.zero		1


	//   ....[38]....
        /*035c*/ 	.word	0x00001f30
        /*0360*/ 	.word	0x000000ff
        /*0364*/ 	.word	0x00000078
        /*0368*/ 	.short	0x0101
        /*036a*/ 	.byte	0x0d
	.zero		1


	//   ....[39]....
        /*036c*/ 	.word	0x00001f50
        /*0370*/ 	.word	0x000000ff
        /*0374*/ 	.word	0x00000020
        /*0378*/ 	.short	0x010a
        /*037a*/ 	.byte	0x04
	.zero		1


	//   ....[40]....
        /*037c*/ 	.word	0x00001fd0
        /*0380*/ 	.word	0x000000ff
        /*0384*/ 	.word	0x00000020
        /*0388*/ 	.short	0x010a
        /*038a*/ 	.byte	0x11
	.zero		1


	//   ....[41]....
        /*038c*/ 	.word	0x00002170
        /*0390*/ 	.word	0x000000ff
        /*0394*/ 	.word	0x00000020
        /*0398*/ 	.short	0x010a
        /*039a*/ 	.byte	0x05
	.zero		1


	//   ....[42]....
        /*039c*/ 	.word	0x000022b0
        /*03a0*/ 	.word	0x00000003
        /*03a4*/ 	.word	0x00000080
        /*03a8*/ 	.short	0x010a
        /*03aa*/ 	.byte	0xff
	.zero		1


	//   ....[43]....
        /*03ac*/ 	.word	0x00002400
        /*03b0*/ 	.word	0x00000000
        /*03b4*/ 	.word	0x00000000
        /*03b8*/ 	.short	0x0101
        /*03ba*/ 	.byte	0xff
	.zero		1


	//   ....[44]....
        /*03bc*/ 	.word	0x000029c0
        /*03c0*/ 	.word	0x000000ff
        /*03c4*/ 	.word	0x00000000
        /*03c8*/ 	.short	0x010a
        /*03ca*/ 	.byte	0x04
	.zero		1


	//   ....[45]....
        /*03cc*/ 	.word	0x00002a50
        /*03d0*/ 	.word	0x000000ff
        /*03d4*/ 	.word	0x00000000
        /*03d8*/ 	.short	0x010a
        /*03da*/ 	.byte	0x05
	.zero		1


	//   ....[46]....
        /*03dc*/ 	.word	0x00002ae0
        /*03e0*/ 	.word	0x000000ff
        /*03e4*/ 	.word	0x00000000
        /*03e8*/ 	.short	0x010a
        /*03ea*/ 	.byte	0x05
	.zero		1


	//   ....[47]....
        /*03ec*/ 	.word	0x00002b80
        /*03f0*/ 	.word	0x00000000
        /*03f4*/ 	.word	0x00000000
        /*03f8*/ 	.short	0x010a
        /*03fa*/ 	.byte	0xff
	.zero		1


	//   ....[48]....
        /*03fc*/ 	.word	0x00002cc0
        /*0400*/ 	.word	0x00000000
        /*0404*/ 	.word	0x000000e0
        /*0408*/ 	.short	0x010a
        /*040a*/ 	.byte	0xff
	.zero		1


	//   ....[49]....
        /*040c*/ 	.word	0x00002d30
        /*0410*/ 	.word	0x00000004
        /*0414*/ 	.word	0x00000000
        /*0418*/ 	.short	0x0101
        /*041a*/ 	.byte	0xff
	.zero		1


	//   ....[50]....
        /*041c*/ 	.word	0x00002d50
        /*0420*/ 	.word	0x000000ff
        /*0424*/ 	.word	0x00000090
        /*0428*/ 	.short	0x010a
        /*042a*/ 	.byte	0x04
	.zero		1


	//   ....[51]....
        /*042c*/ 	.word	0x00002e70
        /*0430*/ 	.word	0x00000000
        /*0434*/ 	.word	0x00000080
        /*0438*/ 	.short	0x010a
        /*043a*/ 	.byte	0xff
	.zero		1


	//   ....[52]....
        /*043c*/ 	.word	0x00002f70
        /*0440*/ 	.word	0x00000000
        /*0444*/ 	.word	0x00000000
        /*0448*/ 	.short	0x0101
        /*044a*/ 	.byte	0xff
	.zero		1


	//   ....[53]....
        /*044c*/ 	.word	0x00003000
        /*0450*/ 	.word	0x000000ff
        /*0454*/ 	.word	0x00000090
        /*0458*/ 	.short	0x0106
        /*045a*/ 	.byte	0x04
	.zero		1


	//   ....[54]....
        /*045c*/ 	.word	0x00003020
        /*0460*/ 	.word	0x000000ff
        /*0464*/ 	.word	0x00000090
        /*0468*/ 	.short	0x010a
        /*046a*/ 	.byte	0x04
	.zero		1


	//   ....[55]....
        /*046c*/ 	.word	0x000030b0
        /*0470*/ 	.word	0x000000ff
        /*0474*/ 	.word	0x00000090
        /*0478*/ 	.short	0x0106
        /*047a*/ 	.byte	0x07
	.zero		1


	//   ....[56]....
        /*047c*/ 	.word	0x000030f0
        /*0480*/ 	.word	0x00000000
        /*0484*/ 	.word	0x00000090
        /*0488*/ 	.short	0x010a
        /*048a*/ 	.byte	0xff
	.zero		1


	//   ....[57]....
        /*048c*/ 	.word	0x00003340
        /*0490*/ 	.word	0x000000ff
        /*0494*/ 	.word	0x00000008
        /*0498*/ 	.short	0x010a
        /*049a*/ 	.byte	0x05
	.zero		1


	//   ....[58]....
        /*049c*/ 	.word	0x00003360
        /*04a0*/ 	.word	0x000000ff
        /*04a4*/ 	.word	0x00000008
        /*04a8*/ 	.short	0x010a
        /*04aa*/ 	.byte	0x05
	.zero		1


	//   ....[59]....
        /*04ac*/ 	.word	0x000034f0
        /*04b0*/ 	.word	0x000000ff
        /*04b4*/ 	.word	0x00000008
        /*04b8*/ 	.short	0x010a
        /*04ba*/ 	.byte	0x05
	.zero		1


	//   ....[60]....
        /*04bc*/ 	.word	0x00003510
        /*04c0*/ 	.word	0x000000ff
        /*04c4*/ 	.word	0x00000008
        /*04c8*/ 	.short	0x010a
        /*04ca*/ 	.byte	0x05
	.zero		1


	//   ....[61]....
        /*04cc*/ 	.word	0x000035d0
        /*04d0*/ 	.word	0x000000ff
        /*04d4*/ 	.word	0x00000000
        /*04d8*/ 	.short	0x0101
        /*04da*/ 	.byte	0x04
	.zero		1


	//   ....[62]....
        /*04dc*/ 	.word	0x00003910
        /*04e0*/ 	.word	0x00000000
        /*04e4*/ 	.word	0x00000080
        /*04e8*/ 	.short	0x010a
        /*04ea*/ 	.byte	0xff
	.zero		1


	//   ....[63]....
        /*04ec*/ 	.word	0x000039d0
        /*04f0*/ 	.word	0x00000000
        /*04f4*/ 	.word	0x00000000
        /*04f8*/ 	.short	0x0101
        /*04fa*/ 	.byte	0xff
	.zero		1


	//   ....[64]....
        /*04fc*/ 	.word	0x00003a90
        /*0500*/ 	.word	0x000000ff
        /*0504*/ 	.word	0x00000000
        /*0508*/ 	.short	0x010a
        /*050a*/ 	.byte	0x04
	.zero		1


	//   ....[65]....
        /*050c*/ 	.word	0x00003aa0
        /*0510*/ 	.word	0x000000ff
        /*0514*/ 	.word	0x000000c0
        /*0518*/ 	.short	0x010a
        /*051a*/ 	.byte	0x1f
	.zero		1


	//   ....[66]....
        /*051c*/ 	.word	0x00003b50
        /*0520*/ 	.word	0x000000ff
        /*0524*/ 	.word	0x00000000
        /*0528*/ 	.short	0x010a
        /*052a*/ 	.byte	0x05
	.zero		1


	//   ....[67]....
        /*052c*/ 	.word	0x00003c80
        /*0530*/ 	.word	0x000000ff
        /*0534*/ 	.word	0x00000000
        /*0538*/ 	.short	0x010a
        /*053a*/ 	.byte	0x04
	.zero		1


	//   ....[68]....
        /*053c*/ 	.word	0x00003f80
        /*0540*/ 	.word	0x000000ff
        /*0544*/ 	.word	0x00000000
        /*0548*/ 	.short	0x010a
        /*054a*/ 	.byte	0x04
	.zero		1


	//   ....[69]....
        /*054c*/ 	.word	0x00004010
        /*0550*/ 	.word	0x000000ff
        /*0554*/ 	.word	0x00000000
        /*0558*/ 	.short	0x010a
        /*055a*/ 	.byte	0x05
	.zero		1


	//   ....[70]....
        /*055c*/ 	.word	0x000040a0
        /*0560*/ 	.word	0x000000ff
        /*0564*/ 	.word	0x00000000
        /*0568*/ 	.short	0x010a
        /*056a*/ 	.byte	0x05
	.zero		1


	//   ....[71]....
        /*056c*/ 	.word	0x00004140
        /*0570*/ 	.word	0x00000000
        /*0574*/ 	.word	0x00000000
        /*0578*/ 	.short	0x010a
        /*057a*/ 	.byte	0xff
	.zero		1


	//   ....[72]....
        /*057c*/ 	.word	0x00004180
        /*0580*/ 	.word	0x00000000
        /*0584*/ 	.word	0x00000000
        /*0588*/ 	.short	0x010a
        /*058a*/ 	.byte	0xff
	.zero		1


	//   ....[73]....
        /*058c*/ 	.word	0x000041f0
        /*0590*/ 	.word	0x000000ff
        /*0594*/ 	.word	0x00000000
        /*0598*/ 	.short	0x0101
        /*059a*/ 	.byte	0x04
	.zero		1


	//   ....[74]....
        /*059c*/ 	.word	0x00004230
        /*05a0*/ 	.word	0x000000ff
        /*05a4*/ 	.word	0x00000100
        /*05a8*/ 	.short	0x010a
        /*05aa*/ 	.byte	0x1a
	.zero		1


	//   ....[75]....
        /*05ac*/ 	.word	0x00004280
        /*05b0*/ 	.word	0x000000ff
        /*05b4*/ 	.word	0x00000000
        /*05b8*/ 	.short	0x0101
        /*05ba*/ 	.byte	0x04
	.zero		1


	//   ....[76]....
        /*05bc*/ 	.word	0x000046f0
        /*05c0*/ 	.word	0x0000000c
        /*05c4*/ 	.word	0x00000080
        /*05c8*/ 	.short	0x010a
        /*05ca*/ 	.byte	0xff
	.zero		1


	//   ....[77]....
        /*05cc*/ 	.word	0x00004860
        /*05d0*/ 	.word	0x00000000
        /*05d4*/ 	.word	0x00000000
        /*05d8*/ 	.short	0x0101
        /*05da*/ 	.byte	0xff
	.zero		1


	//   ....[78]....
        /*05dc*/ 	.word	0x00004ce0
        /*05e0*/ 	.word	0x000000ff
        /*05e4*/ 	.word	0x00000078
        /*05e8*/ 	.short	0x010a
        /*05ea*/ 	.byte	0x18
	.zero		1


	//   ....[79]....
        /*05ec*/ 	.word	0x00004ea0
        /*05f0*/ 	.word	0x000000ff
        /*05f4*/ 	.word	0x00000058
        /*05f8*/ 	.short	0x010a
        /*05fa*/ 	.byte	0x04
	.zero		1


	//   ....[80]....
        /*05fc*/ 	.word	0x00005080
        /*0600*/ 	.word	0x000000ff
        /*0604*/ 	.word	0x00000040
        /*0608*/ 	.short	0x010b
        /*060a*/ 	.byte	0x04
	.zero		1


	//   ....[81]....
        /*060c*/ 	.word	0x00005090
        /*0610*/ 	.word	0x000000ff
        /*0614*/ 	.word	0x00000000
        /*0618*/ 	.short	0x0101
        /*061a*/ 	.byte	0x14
	.zero		1


	//   ....[82]....
        /*061c*/ 	.word	0x000050a0
        /*0620*/ 	.word	0x000000ff
        /*0624*/ 	.word	0x00000058
        /*0628*/ 	.short	0x010a
        /*062a*/ 	.byte	0x05
	.zero		1


	//   ....[83]....
        /*062c*/ 	.word	0x000052a0
        /*0630*/ 	.word	0x000000ff
        /*0634*/ 	.word	0x00000040
        /*0638*/ 	.short	0x010b
        /*063a*/ 	.byte	0x05
	.zero		1


	//   ....[84]....
        /*063c*/ 	.word	0x000052b0
        /*0640*/ 	.word	0x000000ff
        /*0644*/ 	.word	0x00000000
        /*0648*/ 	.short	0x0101
        /*064a*/ 	.byte	0x04
	.zero		1


	//   ....[85]....
        /*064c*/ 	.word	0x00005350
        /*0650*/ 	.word	0x000000ff
        /*0654*/ 	.word	0x00000000
        /*0658*/ 	.short	0x010a
        /*065a*/ 	.byte	0x04
	.zero		1


	//   ....[86]....
        /*065c*/ 	.word	0x000053e0
        /*0660*/ 	.word	0x000000ff
        /*0664*/ 	.word	0x00000000
        /*0668*/ 	.short	0x010a
        /*066a*/ 	.byte	0x05
	.zero		1


	//   ....[87]....
        /*066c*/ 	.word	0x00005480
        /*0670*/ 	.word	0x00000000
        /*0674*/ 	.word	0x00000000
        /*0678*/ 	.short	0x010a
        /*067a*/ 	.byte	0xff
	.zero		1


	//   ....[88]....
        /*067c*/ 	.word	0x000057d0
        /*0680*/ 	.word	0x00000003
        /*0684*/ 	.word	0x00000080
        /*0688*/ 	.short	0x010a
        /*068a*/ 	.byte	0xff
	.zero		1


	//   ....[89]....
        /*068c*/ 	.word	0x00005950
        /*0690*/ 	.word	0x00000000
        /*0694*/ 	.word	0x00000000
        /*0698*/ 	.short	0x0101
        /*069a*/ 	.byte	0xff
	.zero		1


	//   ....[90]....
        /*069c*/ 	.word	0x00006520
        /*06a0*/ 	.word	0x00000000
        /*06a4*/ 	.word	0x00000040
        /*06a8*/ 	.short	0x010a
        /*06aa*/ 	.byte	0xff
	.zero		1


	//   ....[91]....
        /*06ac*/ 	.word	0x00006590
        /*06b0*/ 	.word	0x00000059
        /*06b4*/ 	.word	0x000000a0
        /*06b8*/ 	.short	0x010a
        /*06ba*/ 	.byte	0xff
	.zero		1


	//   ....[92]....
        /*06bc*/ 	.word	0x00006680
        /*06c0*/ 	.word	0x00000000
        /*06c4*/ 	.word	0x00000040
        /*06c8*/ 	.short	0x010a
        /*06ca*/ 	.byte	0xff
	.zero		1


	//   ....[93]....
        /*06cc*/ 	.word	0x000067b0
        /*06d0*/ 	.word	0x00000059
        /*06d4*/ 	.word	0x000000a0
        /*06d8*/ 	.short	0x010a
        /*06da*/ 	.byte	0xff
	.zero		1


	//   ....[94]....
        /*06dc*/ 	.word	0x000072e0
        /*06e0*/ 	.word	0x00000000
        /*06e4*/ 	.word	0x00000000
        /*06e8*/ 	.short	0x0101
        /*06ea*/ 	.byte	0xff
	.zero		1


	//   ....[95]....
        /*06ec*/ 	.word	0x000072f0
        /*06f0*/ 	.word	0x00000003
        /*06f4*/ 	.word	0x00000040
        /*06f8*/ 	.short	0x010a
        /*06fa*/ 	.byte	0xff
	.zero		1


	//   ....[96]....
        /*06fc*/ 	.word	0x000073c0
        /*0700*/ 	.word	0x00000003
        /*0704*/ 	.word	0x00000040
        /*0708*/ 	.short	0x010a
        /*070a*/ 	.byte	0xff
	.zero		1


	//   ....[97]....
        /*070c*/ 	.word	0x00007690
        /*0710*/ 	.word	0x00000059
        /*0714*/ 	.word	0x00000000
        /*0718*/ 	.short	0x0101
        /*071a*/ 	.byte	0xff
	.zero		1


	//   ....[98]....
        /*071c*/ 	.word	0x00008060
        /*0720*/ 	.word	0x00000002
        /*0724*/ 	.word	0x00000000
        /*0728*/ 	.short	0x0101
        /*072a*/ 	.byte	0xff
	.zero		1


	//   ....[99]....
        /*072c*/ 	.word	0x00008320
        /*0730*/ 	.word	0x000000ff
        /*0734*/ 	.word	0x00000000
        /*0738*/ 	.short	0x0101
        /*073a*/ 	.byte	0x04
	.zero		1


	//   ....[100]....
        /*073c*/ 	.word	0x00008340
        /*0740*/ 	.word	0x00000000
        /*0744*/ 	.word	0x000000f0
        /*0748*/ 	.short	0x010a
        /*074a*/ 	.byte	0xff
	.zero		1


	//   ....[101]....
        /*074c*/ 	.word	0x000083a0
        /*0750*/ 	.word	0x00000000
        /*0754*/ 	.word	0x00000020
        /*0758*/ 	.short	0x010a
        /*075a*/ 	.byte	0xff
	.zero		1


	//   ....[102]....
        /*075c*/ 	.word	0x00008400
        /*0760*/ 	.word	0x00000000
        /*0764*/ 	.word	0x00000020
        /*0768*/ 	.short	0x010a
        /*076a*/ 	.byte	0xff
	.zero		1


	//   ....[103]....
        /*076c*/ 	.word	0x00008450
        /*0770*/ 	.word	0x00000003
        /*0774*/ 	.word	0x00000080
        /*0778*/ 	.short	0x010a
        /*077a*/ 	.byte	0xff
	.zero		1


	//   ....[104]....
        /*077c*/ 	.word	0x000084b0
        /*0780*/ 	.word	0x00000000
        /*0784*/ 	.word	0x00000000
        /*0788*/ 	.short	0x010a
        /*078a*/ 	.byte	0xff
	.zero		1


	//   ....[105]....
        /*078c*/ 	.word	0x00008510
        /*0790*/ 	.word	0x00000000
        /*0794*/ 	.word	0x00000000
        /*0798*/ 	.short	0x010a
        /*079a*/ 	.byte	0xff
	.zero		1


	//   ....[106]....
        /*079c*/ 	.word	0x00008570
        /*07a0*/ 	.word	0x00000000
        /*07a4*/ 	.word	0x00000000
        /*07a8*/ 	.short	0x010a
        /*07aa*/ 	.byte	0xff
	.zero		1


	//   ....[107]....
        /*07ac*/ 	.word	0x000085c0
        /*07b0*/ 	.word	0x00000000
        /*07b4*/ 	.word	0x000000e0
        /*07b8*/ 	.short	0x010a
        /*07ba*/ 	.byte	0xff
	.zero		1


	//   ....[108]....
        /*07bc*/ 	.word	0x00008620
        /*07c0*/ 	.word	0x00000000
        /*07c4*/ 	.word	0x00000090
        /*07c8*/ 	.short	0x010a
        /*07ca*/ 	.byte	0xff
	.zero		1


	//   ....[109]....
        /*07cc*/ 	.word	0x00008670
        /*07d0*/ 	.word	0x00000000
        /*07d4*/ 	.word	0x00000080
        /*07d8*/ 	.short	0x010a
        /*07da*/ 	.byte	0xff
	.zero		1


	//   ....[110]....
        /*07dc*/ 	.word	0x000086d0
        /*07e0*/ 	.word	0x00000000
        /*07e4*/ 	.word	0x00000090
        /*07e8*/ 	.short	0x010a
        /*07ea*/ 	.byte	0xff
	.zero		1


	//   ....[111]....
        /*07ec*/ 	.word	0x00008730
        /*07f0*/ 	.word	0x00000005
        /*07f4*/ 	.word	0x00000008
        /*07f8*/ 	.short	0x010a
        /*07fa*/ 	.byte	0xff
	.zero		1


	//   ....[112]....
        /*07fc*/ 	.word	0x00008820
        /*0800*/ 	.word	0x00000003
        /*0804*/ 	.word	0x00000008
        /*0808*/ 	.short	0x010a
        /*080a*/ 	.byte	0xff
	.zero		1


	//   ....[113]....
        /*080c*/ 	.word	0x00008870
        /*0810*/ 	.word	0x00000000
        /*0814*/ 	.word	0x00000080
        /*0818*/ 	.short	0x010a
        /*081a*/ 	.byte	0xff
	.zero		1


	//   ....[114]....
        /*081c*/ 	.word	0x000088d0
        /*0820*/ 	.word	0x00000000
        /*0824*/ 	.word	0x000000c0
        /*0828*/ 	.short	0x010a
        /*082a*/ 	.byte	0xff
	.zero		1


	//   ....[115]....
        /*082c*/ 	.word	0x00008930
        /*0830*/ 	.word	0x00000000
        /*0834*/ 	.word	0x00000000
        /*0838*/ 	.short	0x010a
        /*083a*/ 	.byte	0xff
	.zero		1


	//   ....[116]....
        /*083c*/ 	.word	0x00008990
        /*0840*/ 	.word	0x00000000
        /*0844*/ 	.word	0x00000000
        /*0848*/ 	.short	0x010a
        /*084a*/ 	.byte	0xff
	.zero		1


	//   ....[117]....
        /*084c*/ 	.word	0x000089f0
        /*0850*/ 	.word	0x00000000
        /*0854*/ 	.word	0x00000000
        /*0858*/ 	.short	0x010a
        /*085a*/ 	.byte	0xff
	.zero		1


	//   ....[118]....
        /*085c*/ 	.word	0x00008a50
        /*0860*/ 	.word	0x00000000
        /*0864*/ 	.word	0x00000000
        /*0868*/ 	.short	0x010a
        /*086a*/ 	.byte	0xff
	.zero		1


	//   ....[119]....
        /*086c*/ 	.word	0x00008ab0
        /*0870*/ 	.word	0x00000000
        /*0874*/ 	.word	0x00000100
        /*0878*/ 	.short	0x010a
        /*087a*/ 	.byte	0xff
	.zero		1


	//   ....[120]....
        /*087c*/ 	.word	0x00008b00
        /*0880*/ 	.word	0x0000000c
        /*0884*/ 	.word	0x00000080
        /*0888*/ 	.short	0x010a
        /*088a*/ 	.byte	0xff
	.zero		1


	//   ....[121]....
        /*088c*/ 	.word	0x00008b60
        /*0890*/ 	.word	0x00000000
        /*0894*/ 	.word	0x00000078
        /*0898*/ 	.short	0x010a
        /*089a*/ 	.byte	0xff
	.zero		1


	//   ....[122]....
        /*089c*/ 	.word	0x00008bc0
        /*08a0*/ 	.word	0x00000000
        /*08a4*/ 	.word	0x00000058
        /*08a8*/ 	.short	0x010a
        /*08aa*/ 	.byte	0xff
	.zero		1


	//   ....[123]....
        /*08ac*/ 	.word	0x00008c20
        /*08b0*/ 	.word	0x00000009
        /*08b4*/ 	.word	0x00000058
        /*08b8*/ 	.short	0x010a
        /*08ba*/ 	.byte	0xff
	.zero		1


	//   ....[124]....
        /*08bc*/ 	.word	0x00008c80
        /*08c0*/ 	.word	0x00000000
        /*08c4*/ 	.word	0x00000000
        /*08c8*/ 	.short	0x010a
        /*08ca*/ 	.byte	0xff
	.zero		1


	//   ....[125]....
        /*08cc*/ 	.word	0x00008ce0
        /*08d0*/ 	.word	0x00000000
        /*08d4*/ 	.word	0x00000000
        /*08d8*/ 	.short	0x010a
        /*08da*/ 	.byte	0xff
	.zero		1


	//   ....[126]....
        /*08dc*/ 	.word	0x00008d30
        /*08e0*/ 	.word	0x00000003
        /*08e4*/ 	.word	0x00000080
        /*08e8*/ 	.short	0x010a
        /*08ea*/ 	.byte	0xff
	.zero		1


	//   ....[127]....
        /*08ec*/ 	.word	0x00008d80
        /*08f0*/ 	.word	0x00000000
        /*08f4*/ 	.word	0x00000040
        /*08f8*/ 	.short	0x010a
        /*08fa*/ 	.byte	0xff
	.zero		1


	//   ....[128]....
        /*08fc*/ 	.word	0x00008dd0
        /*0900*/ 	.word	0x00000059
        /*0904*/ 	.word	0x000000a0
        /*0908*/ 	.short	0x010a
        /*090a*/ 	.byte	0xff
	.zero		1


	//   ....[129]....
        /*090c*/ 	.word	0x00008e20
        /*0910*/ 	.word	0x00000003
        /*0914*/ 	.word	0x00000040
        /*0918*/ 	.short	0x010a
        /*091a*/ 	.byte	0xff
	.zero		1


	//----- nvinfo : EIATTR_NUM_MBARRIERS
	.align		4
.L_47:
        /*091c*/ 	.byte	0x03, 0x38
        /*091e*/ 	.short	0x0021


	//----- nvinfo : EIATTR_EXIT_INSTR_OFFSETS
	.align		4
        /*0920*/ 	.byte	0x04, 0x1c
        /*0922*/ 	.short	(.L_49 - .L_48)


	//   ....[0]....
.L_48:
        /*0924*/ 	.word	0x00002bb0


	//   ....[1]....
        /*0928*/ 	.word	0x000030c0


	//   ....[2]....
        /*092c*/ 	.word	0x00003120


	//   ....[3]....
        /*0930*/ 	.word	0x000044b0


	//   ....[4]....
        /*0934*/ 	.word	0x000054b0


	//   ....[5]....
        /*0938*/ 	.word	0x000054f0


	//   ....[6]....
        /*093c*/ 	.word	0x00008200


	//   ....[7]....
        /*0940*/ 	.word	0x00008280


	//   ....[8]....
        /*0944*/ 	.word	0x000082b0


	//   ....[9]....
        /*0948*/ 	.word	0x00008330


	//----- nvinfo : EIATTR_MAX_THREADS
	.align		4
.L_49:
        /*094c*/ 	.byte	0x04, 0x05
        /*094e*/ 	.short	(.L_51 - .L_50)
.L_50:
        /*0950*/ 	.word	0x00000100
        /*0954*/ 	.word	0x00000001
        /*0958*/ 	.word	0x00000001


	//----- nvinfo : EIATTR_CRS_STACK_SIZE
	.align		4
.L_51:
        /*095c*/ 	.byte	0x04, 0x1e
        /*095e*/ 	.short	(.L_53 - .L_52)
.L_52:
        /*0960*/ 	.word	0x00000000


	//----- nvinfo : EIATTR_CBANK_PARAM_SIZE
	.align		4
.L_53:
        /*0964*/ 	.byte	0x03, 0x19
        /*0966*/ 	.short	0x0800


	//----- nvinfo : EIATTR_PARAM_CBANK
	.align		4
        /*0968*/ 	.byte	0x04, 0x0a
        /*096a*/ 	.short	(.L_55 - .L_54)
	.align		4
.L_54:
        /*096c*/ 	.word	index@(.nv.constant0._ZN7cutlass13device_kernelINS_4gemm6kernel13GemmUniversalIN4cute5tupleIJiiiiEEENS1_10collective13CollectiveMmaINS1_35MainloopSm100TmaUmmaWarpSpecializedILi4ELi2ELi4ENS5_IJNS4_1CILi2EEESB_NSA_ILi1EEEEEEEENS5_IJNSA_ILi256EEENSA_ILi64EEESG_EEENS_6half_tENS5_IJlSC_lEEESI_SJ_NS4_8TiledMMAINS4_8MMA_AtomIJNS4_26SM100_MMA_F16BF16_2x1SM_SSISI_SI_fLi256ELi64ELNS4_4UMMA5MajorE0ELSO_0ELNSN_7ScaleInE0ELSP_0EEEEEENS4_6LayoutINS5_IJSC_SC_SC_EEENS5_IJNSA_ILi0EEESU_SU_EEEEENS5_IJNS4_10UnderscoreESX_SX_EEEEENS4_28SM100_TMA_2SM_LOAD_MULTICASTENS4_14ComposedLayoutINS4_7SwizzleILi3ELi4ELi3EEENS4_18smem_ptr_flag_bitsILi16EEENSS_INS5_IJNSA_ILi8EEESG_EEENS5_IJSG_SC_EEEEEEEvNS4_8identityENS4_18SM100_TMA_2SM_LOADES1A_vS1B_EENS_8epilogue10collective18CollectiveEpilogueINS1E_23Sm100TmaWarpSpecializedILi3ELi2ELi32ELb1ELb0EEEJNS5_IJNSA_ILi128EEESG_SG_EEENS5_IJNSS_IS1J_SC_EENSS_INSA_ILi32EEESC_EEEEESI_SJ_SI_SJ_NS1E_6fusion15FusionCallbacksIS1I_NS1P_17LinearCombinationISI_fSI_fLNS_15FloatRoundStyleE2EEES1K_S1O_JEEENS4_5SM1004TMEM4LOAD26SM100_TMEM_LOAD_32dp32b32xENS4_13SM90_TMA_LOADENS11_INS12_ILi2ELi4ELi3EEES15_NSS_INS5_IJS16_S1M_EEENS5_IJS1M_SC_EEEEEEENS4_39AutoVectorizingCopyWithAssumedAlignmentILi128EEENS4_14SM90_TMA_STOREES24_S26_S26_EEEvvEEEEvNT_6ParamsE)
        /*0970*/ 	.short	0x0380
        /*0972*/ 	.short	0x0800


	//----- nvinfo : EIATTR_SW_WAR
	.align		4
.L_55:
        /*0974*/ 	.byte	0x04, 0x36
        /*0976*/ 	.short	(.L_57 - .L_56)
.L_56:
        /*0978*/ 	.word	0x00000008
.L_57:


//--------------------- .nv.callgraph             --------------------------
	.section	.nv.callgraph,"",@"SHT_CUDA_CALLGRAPH"
	.align	4
	.sectionentsize	8
	.align		4
        /*0000*/ 	.word	0x00000000
	.align		4
        /*0004*/ 	.word	0xffffffff
	.align		4
        /*0008*/ 	.word	index@(_ZN7cutlass13device_kernelINS_4gemm6kernel13GemmUniversalIN4cute5tupleIJiiiiEEENS1_10collective13CollectiveMmaINS1_35MainloopSm100TmaUmmaWarpSpecializedILi4ELi2ELi4ENS5_IJNS4_1CILi2EEESB_NSA_ILi1EEEEEEEENS5_IJNSA_ILi256EEENSA_ILi64EEESG_EEENS_6half_tENS5_IJlSC_lEEESI_SJ_NS4_8TiledMMAINS4_8MMA_AtomIJNS4_26SM100_MMA_F16BF16_2x1SM_SSISI_SI_fLi256ELi64ELNS4_4UMMA5MajorE0ELSO_0ELNSN_7ScaleInE0ELSP_0EEEEEENS4_6LayoutINS5_IJSC_SC_SC_EEENS5_IJNSA_ILi0EEESU_SU_EEEEENS5_IJNS4_10UnderscoreESX_SX_EEEEENS4_28SM100_TMA_2SM_LOAD_MULTICASTENS4_14ComposedLayoutINS4_7SwizzleILi3ELi4ELi3EEENS4_18smem_ptr_flag_bitsILi16EEENSS_INS5_IJNSA_ILi8EEESG_EEENS5_IJSG_SC_EEEEEEEvNS4_8identityENS4_18SM100_TMA_2SM_LOADES1A_vS1B_EENS_8epilogue10collective18CollectiveEpilogueINS1E_23Sm100TmaWarpSpecializedILi3ELi2ELi32ELb1ELb0EEEJNS5_IJNSA_ILi128EEESG_SG_EEENS5_IJNSS_IS1J_SC_EENSS_INSA_ILi32EEESC_EEEEESI_SJ_SI_SJ_NS1E_6fusion15FusionCallbacksIS1I_NS1P_17LinearCombinationISI_fSI_fLNS_15FloatRoundStyleE2EEES1K_S1O_JEEENS4_5SM1004TMEM4LOAD26SM100_TMEM_LOAD_32dp32b32xENS4_13SM90_TMA_LOADENS11_INS12_ILi2ELi4ELi3EEES15_NSS_INS5_IJS16_S1M_EEENS5_IJS1M_SC_EEEEEEENS4_39AutoVectorizingCopyWithAssumedAlignmentILi128EEENS4_14SM90_TMA_STOREES24_S26_S26_EEEvvEEEEvNT_6ParamsE)
	.align		4
        /*000c*/ 	.word	index@(__assertfail)
	.align		4
        /*0010*/ 	.word	0x00000000
	.align		4
        /*0014*/ 	.word	0xfffffffe
	.align		4
        /*0018*/ 	.word	0x00000000
	.align		4
        /*001c*/ 	.word	0xfffffffd
	.align		4
        /*0020*/ 	.word	0x00000000
	.align		4
        /*0024*/ 	.word	0xfffffffc


//--------------------- .nv.constant4             --------------------------
	.section	.nv.constant4,"a",@progbits
	.align	8
	.align		8
.nv.constant4:
        /*0000*/ 	.dword	__assertfail
	.align		8
        /*0008*/ 	.dword	__unnamed_1
	.align		8
        /*0010*/ 	.dword	__unnamed_2
	.align		8
        /*0018*/ 	.dword	_ZN39_INTERNAL_af9724f6_4_k_cu_99c5f1e0_68364cuda3std3__45__cpo5beginE
	.align		8
        /*0020*/ 	.dword	_ZN39_INTERNAL_af9724f6_4_k_cu_99c5f1e0_68364cuda3std3__45__cpo3endE
	.align		8
        /*0028*/ 	.dword	_ZN39_INTERNAL_af9724f6_4_k_cu_99c5f1e0_68364cuda3std3__45__cpo6cbeginE
	.align		8
        /*0030*/ 	.dword	_ZN39_INTERNAL_af9724f6_4_k_cu_99c5f1e0_68364cuda3std3__45__cpo4cendE
	.align		8
        /*0038*/ 	.dword	_ZN39_INTERNAL_af9724f6_4_k_cu_99c5f1e0_68364cuda3std3__441_GLOBAL__N__af9724f6_4_k_cu_99c5f1e0_68366ignoreE
	.align		8
        /*0040*/ 	.dword	_ZN39_INTERNAL_af9724f6_4_k_cu_99c5f1e0_68364cuda3std3__419piecewise_constructE
	.align		8
        /*0048*/ 	.dword	_ZN39_INTERNAL_af9724f6_4_k_cu_99c5f1e0_68364cuda3std3__48in_placeE
	.align		8
        /*0050*/ 	.dword	_ZN39_INTERNAL_af9724f6_4_k_cu_99c5f1e0_68364cuda3std6ranges3__45__cpo4swapE
	.align		8
        /*0058*/ 	.dword	_ZN39_INTERNAL_af9724f6_4_k_cu_99c5f1e0_68364cuda3std6ranges3__45__cpo9iter_moveE
	.align		8
        /*0060*/ 	.dword	_ZN39_INTERNAL_af9724f6_4_k_cu_99c5f1e0_68364cute7productE
	.align		8
        /*0068*/ 	.dword	_ZN39_INTERNAL_af9724f6_4_k_cu_99c5f1e0_68364cute1_E
	.align		8
        /*0070*/ 	.dword	$str$25
	.align		8
        /*0078*/ 	.dword	$str$26
	.align		8
        /*0080*/ 	.dword	$str$27
	.align		8
        /*0088*/ 	.dword	$str$28


//--------------------- .text._ZN7cutlass13device_kernelINS_4gemm6kernel13GemmUniversalIN4cute5tupleIJiiiiEEENS1_10collective13CollectiveMmaINS1_35MainloopSm100TmaUmmaWarpSpecializedILi4ELi2ELi4ENS5_IJNS4_1CILi2EEESB_NSA_ILi1EEEEEEEENS5_IJNSA_ILi256EEENSA_ILi64EEESG_EEENS_6half_tENS5_IJlSC_lEEESI_SJ_NS4_8TiledMMAINS4_8MMA_AtomIJNS4_26SM100_MMA_F16BF16_2x1SM_SSISI_SI_fLi256ELi64ELNS4_4UMMA5MajorE0ELSO_0ELNSN_7ScaleInE0ELSP_0EEEEEENS4_6LayoutINS5_IJSC_SC_SC_EEENS5_IJNSA_ILi0EEESU_SU_EEEEENS5_IJNS4_10UnderscoreESX_SX_EEEEENS4_28SM100_TMA_2SM_LOAD_MULTICASTENS4_14ComposedLayoutINS4_7SwizzleILi3ELi4ELi3EEENS4_18smem_ptr_flag_bitsILi16EEENSS_INS5_IJNSA_ILi8EEESG_EEENS5_IJSG_SC_EEEEEEEvNS4_8identityENS4_18SM100_TMA_2SM_LOADES1A_vS1B_EENS_8epilogue10collective18CollectiveEpilogueINS1E_23Sm100TmaWarpSpecializedILi3ELi2ELi32ELb1ELb0EEEJNS5_IJNSA_ILi128EEESG_SG_EEENS5_IJNSS_IS1J_SC_EENSS_INSA_ILi32EEESC_EEEEESI_SJ_SI_SJ_NS1E_6fusion15FusionCallbacksIS1I_NS1P_17LinearCombinationISI_fSI_fLNS_15FloatRoundStyleE2EEES1K_S1O_JEEENS4_5SM1004TMEM4LOAD26SM100_TMEM_LOAD_32dp32b32xENS4_13SM90_TMA_LOADENS11_INS12_ILi2ELi4ELi3EEES15_NSS_INS5_IJS16_S1M_EEENS5_IJS1M_SC_EEEEEEENS4_39AutoVectorizingCopyWithAssumedAlignmentILi128EEENS4_14SM90_TMA_STOREES24_S26_S26_EEEvvEEEEvNT_6ParamsE --------------------------
	.section	.text._ZN7cutlass13device_kernelINS_4gemm6kernel13GemmUniversalIN4cute5tupleIJiiiiEEENS1_10collective13CollectiveMmaINS1_35MainloopSm100TmaUmmaWarpSpecializedILi4ELi2ELi4ENS5_IJNS4_1CILi2EEESB_NSA_ILi1EEEEEEEENS5_IJNSA_ILi256EEENSA_ILi64EEESG_EEENS_6half_tENS5_IJlSC_lEEESI_SJ_NS4_8TiledMMAINS4_8MMA_AtomIJNS4_26SM100_MMA_F16BF16_2x1SM_SSISI_SI_fLi256ELi64ELNS4_4UMMA5MajorE0ELSO_0ELNSN_7ScaleInE0ELSP_0EEEEEENS4_6LayoutINS5_IJSC_SC_SC_EEENS5_IJNSA_ILi0EEESU_SU_EEEEENS5_IJNS4_10UnderscoreESX_SX_EEEEENS4_28SM100_TMA_2SM_LOAD_MULTICASTENS4_14ComposedLayoutINS4_7SwizzleILi3ELi4ELi3EEENS4_18smem_ptr_flag_bitsILi16EEENSS_INS5_IJNSA_ILi8EEESG_EEENS5_IJSG_SC_EEEEEEEvNS4_8identityENS4_18SM100_TMA_2SM_LOADES1A_vS1B_EENS_8epilogue10collective18CollectiveEpilogueINS1E_23Sm100TmaWarpSpecializedILi3ELi2ELi32ELb1ELb0EEEJNS5_IJNSA_ILi128EEESG_SG_EEENS5_IJNSS_IS1J_SC_EENSS_INSA_ILi32EEESC_EEEEESI_SJ_SI_SJ_NS1E_6fusion15FusionCallbacksIS1I_NS1P_17LinearCombinationISI_fSI_fLNS_15FloatRoundStyleE2EEES1K_S1O_JEEENS4_5SM1004TMEM4LOAD26SM100_TMEM_LOAD_32dp32b32xENS4_13SM90_TMA_LOADENS11_INS12_ILi2ELi4ELi3EEES15_NSS_INS5_IJS16_S1M_EEENS5_IJS1M_SC_EEEEEEENS4_39AutoVectorizingCopyWithAssumedAlignmentILi128EEENS4_14SM90_TMA_STOREES24_S26_S26_EEEvvEEEEvNT_6ParamsE,"ax",@progbits
	.align	128
.text._ZN7cutlass13device_kernelINS_4gemm6kernel13GemmUniversalIN4cute5tupleIJiiiiEEENS1_10collective13CollectiveMmaINS1_35MainloopSm100TmaUmmaWarpSpecializedILi4ELi2ELi4ENS5_IJNS4_1CILi2EEESB_NSA_ILi1EEEEEEEENS5_IJNSA_ILi256EEENSA_ILi64EEESG_EEENS_6half_tENS5_IJlSC_lEEESI_SJ_NS4_8TiledMMAINS4_8MMA_AtomIJNS4_26SM100_MMA_F16BF16_2x1SM_SSISI_SI_fLi256ELi64ELNS4_4UMMA5MajorE0ELSO_0ELNSN_7ScaleInE0ELSP_0EEEEEENS4_6LayoutINS5_IJSC_SC_SC_EEENS5_IJNSA_ILi0EEESU_SU_EEEEENS5_IJNS4_10UnderscoreESX_SX_EEEEENS4_28SM100_TMA_2SM_LOAD_MULTICASTENS4_14ComposedLayoutINS4_7SwizzleILi3ELi4ELi3EEENS4_18smem_ptr_flag_bitsILi16EEENSS_INS5_IJNSA_ILi8EEESG_EEENS5_IJSG_SC_EEEEEEEvNS4_8identityENS4_18SM100_TMA_2SM_LOADES1A_vS1B_EENS_8epilogue10collective18CollectiveEpilogueINS1E_23Sm100TmaWarpSpecializedILi3ELi2ELi32ELb1ELb0EEEJNS5_IJNSA_ILi128EEESG_SG_EEENS5_IJNSS_IS1J_SC_EENSS_INSA_ILi32EEESC_EEEEESI_SJ_SI_SJ_NS1E_6fusion15FusionCallbacksIS1I_NS1P_17LinearCombinationISI_fSI_fLNS_15FloatRoundStyleE2EEES1K_S1O_JEEENS4_5SM1004TMEM4LOAD26SM100_TMEM_LOAD_32dp32b32xENS4_13SM90_TMA_LOADENS11_INS12_ILi2ELi4ELi3EEES15_NSS_INS5_IJS16_S1M_EEENS5_IJS1M_SC_EEEEEEENS4_39AutoVectorizingCopyWithAssumedAlignmentILi128EEENS4_14SM90_TMA_STOREES24_S26_S26_EEEvvEEEEvNT_6ParamsE:
        .type           _ZN7cutlass13device_kernelINS_4gemm6kernel13GemmUniversalIN4cute5tupleIJiiiiEEENS1_10collective13CollectiveMmaINS1_35MainloopSm100TmaUmmaWarpSpecializedILi4ELi2ELi4ENS5_IJNS4_1CILi2EEESB_NSA_ILi1EEEEEEEENS5_IJNSA_ILi256EEENSA_ILi64EEESG_EEENS_6half_tENS5_IJlSC_lEEESI_SJ_NS4_8TiledMMAINS4_8MMA_AtomIJNS4_26SM100_MMA_F16BF16_2x1SM_SSISI_SI_fLi256ELi64ELNS4_4UMMA5MajorE0ELSO_0ELNSN_7ScaleInE0ELSP_0EEEEEENS4_6LayoutINS5_IJSC_SC_SC_EEENS5_IJNSA_ILi0EEESU_SU_EEEEENS5_IJNS4_10UnderscoreESX_SX_EEEEENS4_28SM100_TMA_2SM_LOAD_MULTICASTENS4_14ComposedLayoutINS4_7SwizzleILi3ELi4ELi3EEENS4_18smem_ptr_flag_bitsILi16EEENSS_INS5_IJNSA_ILi8EEESG_EEENS5_IJSG_SC_EEEEEEEvNS4_8identityENS4_18SM100_TMA_2SM_LOADES1A_vS1B_EENS_8epilogue10collective18CollectiveEpilogueINS1E_23Sm100TmaWarpSpecializedILi3ELi2ELi32ELb1ELb0EEEJNS5_IJNSA_ILi128EEESG_SG_EEENS5_IJNSS_IS1J_SC_EENSS_INSA_ILi32EEESC_EEEEESI_SJ_SI_SJ_NS1E_6fusion15FusionCallbacksIS1I_NS1P_17LinearCombinationISI_fSI_fLNS_15FloatRoundStyleE2EEES1K_S1O_JEEENS4_5SM1004TMEM4LOAD26SM100_TMEM_LOAD_32dp32b32xENS4_13SM90_TMA_LOADENS11_INS12_ILi2ELi4ELi3EEES15_NSS_INS5_IJS16_S1M_EEENS5_IJS1M_SC_EEEEEEENS4_39AutoVectorizingCopyWithAssumedAlignmentILi128EEENS4_14SM90_TMA_STOREES24_S26_S26_EEEvvEEEEvNT_6ParamsE,@function
        .size           _ZN7cutlass13device_kernelINS_4gemm6kernel13GemmUniversalIN4cute5tupleIJiiiiEEENS1_10collective13CollectiveMmaINS1_35MainloopSm100TmaUmmaWarpSpecializedILi4ELi2ELi4ENS5_IJNS4_1CILi2EEESB_NSA_ILi1EEEEEEEENS5_IJNSA_ILi256EEENSA_ILi64EEESG_EEENS_6half_tENS5_IJlSC_lEEESI_SJ_NS4_8TiledMMAINS4_8MMA_AtomIJNS4_26SM100_MMA_F16BF16_2x1SM_SSISI_SI_fLi256ELi64ELNS4_4UMMA5MajorE0ELSO_0ELNSN_7ScaleInE0ELSP_0EEEEEENS4_6LayoutINS5_IJSC_SC_SC_EEENS5_IJNSA_ILi0EEESU_SU_EEEEENS5_IJNS4_10UnderscoreESX_SX_EEEEENS4_28SM100_TMA_2SM_LOAD_MULTICASTENS4_14ComposedLayoutINS4_7SwizzleILi3ELi4ELi3EEENS4_18smem_ptr_flag_bitsILi16EEENSS_INS5_IJNSA_ILi8EEESG_EEENS5_IJSG_SC_EEEEEEEvNS4_8identityENS4_18SM100_TMA_2SM_LOADES1A_vS1B_EENS_8epilogue10collective18CollectiveEpilogueINS1E_23Sm100TmaWarpSpecializedILi3ELi2ELi32ELb1ELb0EEEJNS5_IJNSA_ILi128EEESG_SG_EEENS5_IJNSS_IS1J_SC_EENSS_INSA_ILi32EEESC_EEEEESI_SJ_SI_SJ_NS1E_6fusion15FusionCallbacksIS1I_NS1P_17LinearCombinationISI_fSI_fLNS_15FloatRoundStyleE2EEES1K_S1O_JEEENS4_5SM1004TMEM4LOAD26SM100_TMEM_LOAD_32dp32b32xENS4_13SM90_TMA_LOADENS11_INS12_ILi2ELi4ELi3EEES15_NSS_INS5_IJS16_S1M_EEENS5_IJS1M_SC_EEEEEEENS4_39AutoVectorizingCopyWithAssumedAlignmentILi128EEENS4_14SM90_TMA_STOREES24_S26_S26_EEEvvEEEEvNT_6ParamsE,(.L_x_175 - _ZN7cutlass13device_kernelINS_4gemm6kernel13GemmUniversalIN4cute5tupleIJiiiiEEENS1_10collective13CollectiveMmaINS1_35MainloopSm100TmaUmmaWarpSpecializedILi4ELi2ELi4ENS5_IJNS4_1CILi2EEESB_NSA_ILi1EEEEEEEENS5_IJNSA_ILi256EEENSA_ILi64EEESG_EEENS_6half_tENS5_IJlSC_lEEESI_SJ_NS4_8TiledMMAINS4_8MMA_AtomIJNS4_26SM100_MMA_F16BF16_2x1SM_SSISI_SI_fLi256ELi64ELNS4_4UMMA5MajorE0ELSO_0ELNSN_7ScaleInE0ELSP_0EEEEEENS4_6LayoutINS5_IJSC_SC_SC_EEENS5_IJNSA_ILi0EEESU_SU_EEEEENS5_IJNS4_10UnderscoreESX_SX_EEEEENS4_28SM100_TMA_2SM_LOAD_MULTICASTENS4_14ComposedLayoutINS4_7SwizzleILi3ELi4ELi3EEENS4_18smem_ptr_flag_bitsILi16EEENSS_INS5_IJNSA_ILi8EEESG_EEENS5_IJSG_SC_EEEEEEEvNS4_8identityENS4_18SM100_TMA_2SM_LOADES1A_vS1B_EENS_8epilogue10collective18CollectiveEpilogueINS1E_23Sm100TmaWarpSpecializedILi3ELi2ELi32ELb1ELb0EEEJNS5_IJNSA_ILi128EEESG_SG_EEENS5_IJNSS_IS1J_SC_EENSS_INSA_ILi32EEESC_EEEEESI_SJ_SI_SJ_NS1E_6fusion15FusionCallbacksIS1I_NS1P_17LinearCombinationISI_fSI_fLNS_15FloatRoundStyleE2EEES1K_S1O_JEEENS4_5SM1004TMEM4LOAD26SM100_TMEM_LOAD_32dp32b32xENS4_13SM90_TMA_LOADENS11_INS12_ILi2ELi4ELi3EEES15_NSS_INS5_IJS16_S1M_EEENS5_IJS1M_SC_EEEEEEENS4_39AutoVectorizingCopyWithAssumedAlignmentILi128EEENS4_14SM90_TMA_STOREES24_S26_S26_EEEvvEEEEvNT_6ParamsE)
        .other          _ZN7cutlass13device_kernelINS_4gemm6kernel13GemmUniversalIN4cute5tupleIJiiiiEEENS1_10collective13CollectiveMmaINS1_35MainloopSm100TmaUmmaWarpSpecializedILi4ELi2ELi4ENS5_IJNS4_1CILi2EEESB_NSA_ILi1EEEEEEEENS5_IJNSA_ILi256EEENSA_ILi64EEESG_EEENS_6half_tENS5_IJlSC_lEEESI_SJ_NS4_8TiledMMAINS4_8MMA_AtomIJNS4_26SM100_MMA_F16BF16_2x1SM_SSISI_SI_fLi256ELi64ELNS4_4UMMA5MajorE0ELSO_0ELNSN_7ScaleInE0ELSP_0EEEEEENS4_6LayoutINS5_IJSC_SC_SC_EEENS5_IJNSA_ILi0EEESU_SU_EEEEENS5_IJNS4_10UnderscoreESX_SX_EEEEENS4_28SM100_TMA_2SM_LOAD_MULTICASTENS4_14ComposedLayoutINS4_7SwizzleILi3ELi4ELi3EEENS4_18smem_ptr_flag_bitsILi16EEENSS_INS5_IJNSA_ILi8EEESG_EEENS5_IJSG_SC_EEEEEEEvNS4_8identityENS4_18SM100_TMA_2SM_LOADES1A_vS1B_EENS_8epilogue10collective18CollectiveEpilogueINS1E_23Sm100TmaWarpSpecializedILi3ELi2ELi32ELb1ELb0EEEJNS5_IJNSA_ILi128EEESG_SG_EEENS5_IJNSS_IS1J_SC_EENSS_INSA_ILi32EEESC_EEEEESI_SJ_SI_SJ_NS1E_6fusion15FusionCallbacksIS1I_NS1P_17LinearCombinationISI_fSI_fLNS_15FloatRoundStyleE2EEES1K_S1O_JEEENS4_5SM1004TMEM4LOAD26SM100_TMEM_LOAD_32dp32b32xENS4_13SM90_TMA_LOADENS11_INS12_ILi2ELi4ELi3EEES15_NSS_INS5_IJS16_S1M_EEENS5_IJS1M_SC_EEEEEEENS4_39AutoVectorizingCopyWithAssumedAlignmentILi128EEENS4_14SM90_TMA_STOREES24_S26_S26_EEEvvEEEEvNT_6ParamsE,@"STO_CUDA_ENTRY STV_DEFAULT"
_ZN7cutlass13device_kernelINS_4gemm6kernel13GemmUniversalIN4cute5tupleIJiiiiEEENS1_10collective13CollectiveMmaINS1_35MainloopSm100TmaUmmaWarpSpecializedILi4ELi2ELi4ENS5_IJNS4_1CILi2EEESB_NSA_ILi1EEEEEEEENS5_IJNSA_ILi256EEENSA_ILi64EEESG_EEENS_6half_tENS5_IJlSC_lEEESI_SJ_NS4_8TiledMMAINS4_8MMA_AtomIJNS4_26SM100_MMA_F16BF16_2x1SM_SSISI_SI_fLi256ELi64ELNS4_4UMMA5MajorE0ELSO_0ELNSN_7ScaleInE0ELSP_0EEEEEENS4_6LayoutINS5_IJSC_SC_SC_EEENS5_IJNSA_ILi0EEESU_SU_EEEEENS5_IJNS4_10UnderscoreESX_SX_EEEEENS4_28SM100_TMA_2SM_LOAD_MULTICASTENS4_14ComposedLayoutINS4_7SwizzleILi3ELi4ELi3EEENS4_18smem_ptr_flag_bitsILi16EEENSS_INS5_IJNSA_ILi8EEESG_EEENS5_IJSG_SC_EEEEEEEvNS4_8identityENS4_18SM100_TMA_2SM_LOADES1A_vS1B_EENS_8epilogue10collective18CollectiveEpilogueINS1E_23Sm100TmaWarpSpecializedILi3ELi2ELi32ELb1ELb0EEEJNS5_IJNSA_ILi128EEESG_SG_EEENS5_IJNSS_IS1J_SC_EENSS_INSA_ILi32EEESC_EEEEESI_SJ_SI_SJ_NS1E_6fusion15FusionCallbacksIS1I_NS1P_17LinearCombinationISI_fSI_fLNS_15FloatRoundStyleE2EEES1K_S1O_JEEENS4_5SM1004TMEM4LOAD26SM100_TMEM_LOAD_32dp32b32xENS4_13SM90_TMA_LOADENS11_INS12_ILi2ELi4ELi3EEES15_NSS_INS5_IJS16_S1M_EEENS5_IJS1M_SC_EEEEEEENS4_39AutoVectorizingCopyWithAssumedAlignmentILi128EEENS4_14SM90_TMA_STOREES24_S26_S26_EEEvvEEEEvNT_6ParamsE:
[----:B------:R-:W1:Y:S01]  /*0000*/  LDC R1, c[0x0][0x37c] ;  /* 0x0000df00ff017b82 */ /* 0x000e620000000800 */
[----:B------:R-:W2:Y:S01]  /*0010*/  S2R R92, SR_TID.X ;  /* 0x00000000005c7919 */ /* 0x000ea20000002100 */
[----:B------:R-:W3:Y:S06]  /*0020*/  LDCU.64 UR8, c[0x0][0x890] ;  /* 0x00011200ff0877ac */ /* 0x000eec0008000a00 */
[----:B------:R-:W4:Y:S01]  /*0030*/  S2UR UR4, SR_CgaCtaId ;  /* 0x00000000000479c3 */ /* 0x000f220000008800 */
[----:B------:R-:W-:Y:S02]  /*0040*/  PRMT R84, RZ, 0x7610, R84 ;  /* 0x00007610ff547816 */ /* 0x000fe40000000054 */
[----:B------:R-:W-:Y:S01]  /*0050*/  ELECT P1, URZ, PT ;  /* 0x0000000000ff782f */ /* 0x000fe20003820000 */
[----:B---3--:R-:W-:-:S04]  /*0060*/  UISETP.NE.U32.AND UP0, UPT, UR8, URZ, UPT ;  /* 0x000000ff0800728c */ /* 0x008fc8000bf05070 */
[----:B------:R-:W-:Y:S02]  /*0070*/  UISETP.NE.AND.EX UP0, UPT, UR9, URZ, UPT, UP0 ;  /* 0x000000ff0900728c */ /* 0x000fe4000bf05300 */
[----:B----4-:R-:W-:Y:S02]  /*0080*/  ULOP3.LUT UR46, UR4, 0x1, URZ, 0xc0, !UPT ;  /* 0x00000001042e7892 */ /* 0x010fe4000f8ec0ff */
[----:B------:R-:W-:Y:S01]  /*0090*/  ULOP3.LUT UR45, UR4, 0x1, URZ, 0x3c, !UPT ;  /* 0x00000001042d7892 */ /* 0x000fe2000f8e3cff */
[----:B--2---:R-:W-:-:S05]  /*00a0*/  SHF.R.U32.HI R85, RZ, 0x5, R92 ;  /* 0x00000005ff557819 */ /* 0x004fca000001165c */
[----:B------:R-:W2:Y:S02]  /*00b0*/  SHFL.IDX PT, R0, R85, RZ, 0x1f ;  /* 0x00001fff55007589 */ /* 0x000ea400000e0000 */
[----:B--2---:R-:W-:Y:S01]  /*00c0*/  R2UR UR13, R0 ;  /* 0x00000000000d72ca */ /* 0x004fe200000e0000 */
[----:B-1----:R-:W-:-:S14]  /*00d0*/  BRA.U UP0, `(.L_x_0) ;  /* 0x0000000100307547 */ /* 0x002fdc000b800000 */
[----:B------:R-:W1:Y:S02]  /*00e0*/  LDCU.64 UR4, c[0x0][0x888] ;  /* 0x00011100ff0477ac */ /* 0x000e640008000a00 */
[----:B-1----:R-:W-:-:S04]  /*00f0*/  UISETP.NE.U32.AND UP0, UPT, UR4, URZ, UPT ;  /* 0x000000ff0400728c */ /* 0x002fc8000bf05070 */
[----:B------:R-:W-:-:S09]  /*0100*/  UISETP.NE.AND.EX UP0, UPT, UR5, URZ, UPT, UP0 ;  /* 0x000000ff0500728c */ /* 0x000fd2000bf05300 */
[----:B------:R-:W-:Y:S05]  /*0110*/  BRA.U !UP0, `(.L_x_1) ;  /* 0x0000000108147547 */ /* 0x000fea000b800000 */
[----:B------:R-:W1:Y:S01]  /*0120*/  LDC.64 R2, c[0x0][0x888] ;  /* 0x00022200ff027b82 */ /* 0x000e620000000a00 */
[----:B------:R-:W1:Y:S02]  /*0130*/  LDCU.64 UR4, c[0x0][0x358] ;  /* 0x00006b00ff0477ac */ /* 0x000e640008000a00 */
[----:B-1----:R1:W5:Y:S01]  /*0140*/  LDG.E R41, desc[UR4][R2.64] ;  /* 0x0000000402297981 */ /* 0x002362000c1e1900 */
[----:B------:R-:W-:Y:S01]  /*0150*/  HFMA2 R84, -RZ, RZ, 0, 5.9604644775390625e-08 ;  /* 0x00000001ff547431 */ /* 0x000fe200000001ff */
[----:B------:R-:W-:Y:S05]  /*0160*/  BRA `(.L_x_0) ;  /* 0x00000000000c7947 */ /* 0x000fea0003800000 */
.L_x_1:
[----:B------:R-:W1:Y:S01]  /*0170*/  LDCU UR4, c[0x0][0x880] ;  /* 0x00011000ff0477ac */ /* 0x000e620008000800 */
[----:B------:R-:W-:Y:S01]  /*0180*/  HFMA2 R84, -RZ, RZ, 0, 5.9604644775390625e-08 ;  /* 0x00000001ff547431 */ /* 0x000fe200000001ff */
[----:B-1----:R-:W-:-:S07]  /*0190*/  MOV R41, UR4 ;  /* 0x0000000400297c02 */ /* 0x002fce0008000f00 */
.L_x_0:
[----:B------:R-:W2:Y:S02]  /*01a0*/  LDCU.64 UR4, c[0x0][0x8b0] ;  /* 0x00011600ff0477ac */ /* 0x000ea40008000a00 */
[----:B--2---:R-:W-:-:S04]  /*01b0*/  UISETP.NE.U32.AND UP0, UPT, UR4, URZ, UPT ;  /* 0x000000ff0400728c */ /* 0x004fc8000bf05070 */
[----:B------:R-:W-:-:S09]  /*01c0*/  UISETP.NE.AND.EX UP0, UPT, UR5, URZ, UPT, UP0 ;  /* 0x000000ff0500728c */ /* 0x000fd2000bf05300 */
[----:B------:R-:W-:Y:S05]  /*01d0*/  BRA.U UP0, `(.L_x_2) ;  /* 0x0000000100287547 */ /* 0x000fea000b800000 */
[----:B------:R-:W2:Y:S02]  /*01e0*/  LDCU.64 UR4, c[0x0][0x8a8] ;  /* 0x00011500ff0477ac */ /* 0x000ea40008000a00 */
[----:B--2---:R-:W-:-:S04]  /*01f0*/  UISETP.NE.U32.AND UP0, UPT, UR4, URZ, UPT ;  /* 0x000000ff0400728c */ /* 0x004fc8000bf05070 */
[----:B------:R-:W-:-:S09]  /*0200*/  UISETP.NE.AND.EX UP0, UPT, UR5, URZ, UPT, UP0 ;  /* 0x000000ff0500728c */ /* 0x000fd2000bf05300 */
[----:B------:R-:W-:Y:S05]  /*0210*/  BRA.U !UP0, `(.L_x_3) ;  /* 0x0000000108107547 */ /* 0x000fea000b800000 */
[----:B------:R-:W2:Y:S01]  /*0220*/  LDC.64 R38, c[0x0][0x8a8] ;  /* 0x00022a00ff267b82 */ /* 0x000ea20000000a00 */
[----:B------:R-:W2:Y:S02]  /*0230*/  LDCU.64 UR4, c[0x0][0x358] ;  /* 0x00006b00ff0477ac */ /* 0x000ea40008000a00 */
[----:B--2---:R2:W5:Y:S01]  /*0240*/  LDG.E R38, desc[UR4][R38.64] ;  /* 0x0000000426267981 */ /* 0x004562000c1e1900 */
[----:B------:R-:W-:Y:S05]  /*0250*/  BRA `(.L_x_2) ;  /* 0x0000000000087947 */ /* 0x000fea0003800000 */
.L_x_3:
[----:B------:R-:W2:Y:S02]  /*0260*/  LDCU UR4, c[0x0][0x8a0] ;  /* 0x00011400ff0477ac */ /* 0x000ea40008000800 */
[----:B--2---:R-:W-:Y:S02]  /*0270*/  MOV R38, UR4 ;  /* 0x0000000400267c02 */ /* 0x004fe40008000f00 */
.L_x_2:
[----:B------:R-:W-:Y:S01]  /*0280*/  IMAD.U32 R0, RZ, RZ, UR13 ;  /* 0x0000000dff007e24 */ /* 0x000fe2000f8e00ff */
[----:B------:R-:W-:Y:S04]  /*0290*/  BSSY.RECONVERGENT B0, `(.L_x_4) ;  /* 0x000000c000007945 */ /* 0x000fe80003800200 */
[C---:B------:R-:W-:Y:S02]  /*02a0*/  ISETP.NE.OR P2, PT, R0.reuse, 0x1, !P1 ;  /* 0x000000010000780c */ /* 0x040fe40004f45670 */
[----:B------:R-:W-:-:S11]  /*02b0*/  ISETP.NE.OR P0, PT, R0, 0x3, !P1 ;  /* 0x000000030000780c */ /* 0x000fd60004f05670 */
[----:B------:R-:W-:Y:S05]  /*02c0*/  @P2 BRA `(.L_x_5) ;  /* 0x0000000000202947 */ /* 0x000fea0003800000 */
[----:B------:R-:W3:Y:S02]  /*02d0*/  LDCU.64 UR4, c[0x0][0x348] ;  /* 0x00006900ff0477ac */ /* 0x000ee40008000a00 */
[----:B---3--:R-:W-:Y:S02]  /*02e0*/  UIADD3 UR6, UP1, UPT, UR4, 0x80, URZ ;  /* 0x0000008004067890 */ /* 0x008fe4000ff3e0ff */
[----:B------:R-:W-:Y:S02]  /*02f0*/  UIADD3 UR4, UP0, UPT, UR4, 0x180, URZ ;  /* 0x0000018004047890 */ /* 0x000fe4000ff1e0ff */
[----:B------:R-:W-:Y:S02]  /*0300*/  UIADD3.X UR7, UPT, UPT, URZ, UR5, URZ, UP1, !UPT ;  /* 0x00000005ff077290 */ /* 0x000fe40008ffe4ff */
[----:B------:R-:W-:-:S07]  /*0310*/  UIADD3.X UR5, UPT, UPT, URZ, UR5, URZ, UP0, !UPT ;  /* 0x00000005ff057290 */ /* 0x000fce00087fe4ff */
[----:B------:R3:W-:Y:S02]  /*0320*/  UTMACCTL.PF [UR6] ;  /* 0x00000000060079b9 */ /* 0x0007e40008040000 */
[----:B------:R3:W-:Y:S02]  /*0330*/  UTMACCTL.PF [UR4] ;  /* 0x00000000040079b9 */ /* 0x0007e40008040000 */
[----:B---3--:R-:W-:Y:S01]  /*0340*/  NOP ;  /* 0x0000000000007918 */ /* 0x008fe20000000000 */
.L_x_5:
[----:B------:R-:W-:Y:S05]  /*0350*/  BSYNC.RECONVERGENT B0 ;  /* 0x0000000000007941 */ /* 0x000fea0003800200 */
.L_x_4:
[----:B------:R-:W-:Y:S04]  /*0360*/  BSSY.RECONVERGENT B0, `(.L_x_6) ;  /* 0x000000a000007945 */ /* 0x000fe80003800200 */
        /* <DEDUP_REMOVED lines=9> */
.L_x_7:
[----:B------:R-:W-:Y:S05]  /*0400*/  BSYNC.RECONVERGENT B0 ;  /* 0x0000000000007941 */ /* 0x000fea0003800200 */
.L_x_6:
[----:B------:R-:W3:Y:S01]  /*0410*/  LDCU.64 UR4, c[0x0][0x888] ;  /* 0x00011100ff0477ac */ /* 0x000ee20008000a00 */
[----:B------:R-:W-:Y:S02]  /*0420*/  UISETP.EQ.U32.AND UP1, UPT, UR8, URZ, UPT ;  /* 0x000000ff0800728c */ /* 0x000fe4000bf22070 */
[----:B------:R-:W-:Y:S02]  /*0430*/  UPLOP3.LUT UP3, UPT, UPT, UPT, UPT, 0x80, 0x8 ;  /* 0x000000000008789c */ /* 0x000fe40003f6f070 */
[----:B---3--:R-:W-:-:S04]  /*0440*/  UISETP.NE.U32.AND UP0, UPT, UR4, URZ, UPT ;  /* 0x000000ff0400728c */ /* 0x008fc8000bf05070 */
[----:B------:R-:W-:-:S04]  /*0450*/  UISETP.NE.AND.EX UP0, UPT, UR5, URZ, UPT, UP0 ;  /* 0x000000ff0500728c */ /* 0x000fc8000bf05300 */
[----:B------:R-:W-:-:S04]  /*0460*/  UISETP.EQ.OR.EX UP2, UPT, UR9, URZ, !UP0, UP1 ;  /* 0x000000ff0900728c */ /* 0x000fc8000c742710 */
[----:B------:R-:W-:-:S06]  /*0470*/  UP2UR UR4, UPR, URZ, 0x4 ;  /* 0x00000004ff047883 */ /* 0x000fcc0008000000 */
[----:B------:R-:W-:Y:S01]  /*0480*/  MOV R88, UR4 ;  /* 0x0000000400587c02 */ /* 0x000fe20008000f00 */
[----:B------:R-:W-:Y:S06]  /*0490*/  BRA.U !UP2, `(.L_x_8) ;  /* 0x000000010a207547 */ /* 0x000fec000b800000 */
[----:B------:R-:W-:Y:S01]  /*04a0*/  UISETP.NE.U32.AND UP1, UPT, UR8, URZ, UPT ;  /* 0x000000ff0800728c */ /* 0x000fe2000bf25070 */
[----:B-----5:R-:W-:Y:S01]  /*04b0*/  FSETP.NEU.AND P0, PT, R41, RZ, PT ;  /* 0x000000ff2900720b */ /* 0x020fe20003f0d000 */
[----:B------:R-:W-:Y:S02]  /*04c0*/  USEL UR4, URZ, 0xffffffff, UP0 ;  /* 0xffffffffff047887 */ /* 0x000fe40008000000 */
[----:B------:R-:W-:-:S10]  /*04d0*/  UISETP.NE.AND.EX UP1, UPT, UR9, URZ, UPT, UP1 ;  /* 0x000000ff0900728c */ /* 0x000fd4000bf25310 */
[----:B------:R-:W-:Y:S01]  /*04e0*/  VOTEU.ANY UP0, P0 ;  /* 0x0000000000ff7886 */ /* 0x000fe20000000100 */
[----:B------:R-:W-:-:S04]  /*04f0*/  @!UP1 USEL UR4, URZ, 0xffffffff, UP0 ;  /* 0xffffffffff049887 */ /* 0x000fc80008000000 */
[----:B------:R-:W-:-:S04]  /*0500*/  ULOP3.LUT UR4, UR4, 0x1, URZ, 0xc0, !UPT ;  /* 0x0000000104047892 */ /* 0x000fc8000f8ec0ff */
[----:B------:R-:W-:-:S11]  /*0510*/  UISETP.NE.U32.AND UP3, UPT, UR4, 0x1, UPT ;  /* 0x000000010400788c */ /* 0x000fd6000bf65070 */
.L_x_8:
[----:B------:R-:W3:Y:S01]  /*0520*/  SHFL.IDX PT, R0, R85, RZ, 0x1f ;  /* 0x00001fff55007589 */ /* 0x000ee200000e0000 */
[----:B------:R-:W-:-:S04]  /*0530*/  UISETP.NE.AND UP0, UPT, UR13, 0x2, UPT ;  /* 0x000000020d00788c */ /* 0x000fc8000bf05270 */
[----:B------:R-:W-:Y:S02]  /*0540*/  UISETP.EQ.AND UP1, UPT, UR46, URZ, !UP0 ;  /* 0x000000ff2e00728c */ /* 0x000fe4000c722270 */
[----:B------:R-:W-:-:S04]  /*0550*/  USEL UR37, URZ, 0x1, UP0 ;  /* 0x00000001ff257887 */ /* 0x000fc80008000000 */
[----:B------:R-:W-:Y:S02]  /*0560*/  PLOP3.LUT P3, PT, P1, PT, UP1, 0x80, 0x8 ;  /* 0x000000000008781c */ /* 0x000fe40000f6f018 */
[----:B---3--:R-:W-:-:S13]  /*0570*/  ISETP.NE.AND P0, PT, R0, RZ, PT ;  /* 0x000000ff0000720c */ /* 0x008fda0003f05270 */
[----:B------:R-:W-:Y:S05]  /*0580*/  @P0 BRA `(.L_x_9) ;  /* 0x0000000000580947 */ /* 0x000fea0003800000 */
[----:B------:R-:W3:Y:S01]  /*0590*/  S2UR UR5, SR_CgaCtaId ;  /* 0x00000000000579c3 */ /* 0x000ee20000008800 */
[----:B------:R-:W-:Y:S01]  /*05a0*/  UMOV UR4, 0x400 ;  /* 0x0000040000047882 */ /* 0x000fe20000000000 */
[----:B------:R-:W-:Y:S01]  /*05b0*/  UMOV UR8, 0x1 ;  /* 0x0000000100087882 */ /* 0x000fe20000000000 */
[----:B------:R-:W-:Y:S01]  /*05c0*/  UMOV UR6, 0x2 ;  /* 0x0000000200067882 */ /* 0x000fe20000000000 */
[----:B------:R-:W-:-:S04]  /*05d0*/  UIADD3 UR8, UPT, UPT, -UR8, 0x100000, URZ ;  /* 0x0010000008087890 */ /* 0x000fc8000fffe1ff */
[----:B------:R-:W-:Y:S02]  /*05e0*/  USHF.L.U32 UR9, UR8, 0xb, URZ ;  /* 0x0000000b08097899 */ /* 0x000fe400080006ff */
[----:B------:R-:W-:Y:S02]  /*05f0*/  USHF.L.U32 UR8, UR8, 0x1, URZ ;  /* 0x0000000108087899 */ /* 0x000fe400080006ff */
[----:B------:R-:W-:-:S04]  /*0600*/  UIADD3 UR6, UPT, UPT, -UR6, 0x100000, URZ ;  /* 0x0010000006067890 */ /* 0x000fc8000fffe1ff */
[----:B------:R-:W-:Y:S02]  /*0610*/  USHF.L.U32 UR7, UR6, 0xb, URZ ;  /* 0x0000000b06077899 */ /* 0x000fe400080006ff */
[----:B------:R-:W-:Y:S01]  /*0620*/  USHF.L.U32 UR6, UR6, 0x1, URZ ;  /* 0x0000000106067899 */ /* 0x000fe200080006ff */
[----:B------:R-:W-:Y:S01]  /*0630*/  ELECT P0, URZ, PT ;  /* 0x0000000000ff782f */ /* 0x000fe20003800000 */
[----:B---3--:R-:W-:Y:S01]  /*0640*/  ULEA UR4, UR5, UR4, 0x18 ;  /* 0x0000000405047291 */ /* 0x008fe2000f8ec0ff */
[----:B------:R-:W3:Y:S11]  /*0650*/  FENCE.VIEW.ASYNC.S ;  /* 0x00000000000073c6 */ /* 0x000ef60000000000 */
[----:B---3--:R3:W4:Y:S01]  /*0660*/  SYNCS.EXCH.64 URZ, [UR4], UR8 ;  /* 0x0000000804ff75b2 */ /* 0x0087220008000100 */
[----:B------:R3:W1:Y:S01]  /*0670*/  SYNCS.EXCH.64 URZ, [UR4+0x20], UR6 ;  /* 0x0000200604ff75b2 */ /* 0x0006620008000100 */
[----:B------:R3:W1:Y:S01]  /*0680*/  SYNCS.EXCH.64 URZ, [UR4+0x8], UR8 ;  /* 0x0000080804ff75b2 */ /* 0x0006620008000100 */
[----:B------:R3:W1:Y:S01]  /*0690*/  SYNCS.EXCH.64 URZ, [UR4+0x28], UR6 ;  /* 0x0000280604ff75b2 */ /* 0x0006620008000100 */
[----:B------:R3:W1:Y:S01]  /*06a0*/  SYNCS.EXCH.64 URZ, [UR4+0x10], UR8 ;  /* 0x0000100804ff75b2 */ /* 0x0006620008000100 */
[----:B------:R3:W1:Y:S01]  /*06b0*/  SYNCS.EXCH.64 URZ, [UR4+0x30], UR6 ;  /* 0x0000300604ff75b2 */ /* 0x0006620008000100 */
[----:B------:R3:W1:Y:S01]  /*06c0*/  SYNCS.EXCH.64 URZ, [UR4+0x18], UR8 ;  /* 0x0000180804ff75b2 */ /* 0x0006620008000100 */
[----:B------:R3:W1:Y:S01]  /*06d0*/  SYNCS.EXCH.64 URZ, [UR4+0x38], UR6 ;  /* 0x0000380604ff75b2 */ /* 0x0006620008000100 */
[----:B------:R-:W-:Y:S01]  /*06e0*/  NOP ;  /* 0x0000000000007918 */ /* 0x000fe20000000000 */
.L_x_9:
[----:B------:R-:W2:Y:S01]  /*06f0*/  SHFL.IDX PT, R0, R85, RZ, 0x1f ;  /* 0x00001fff55007589 */ /* 0x000ea200000e0000 */
[----:B------:R-:W-:Y:S01]  /*0700*/  NOP ;  /* 0x0000000000007918 */ /* 0x000fe20000000000 */
[----:B--2---:R-:W-:-:S13]  /*0710*/  ISETP.NE.AND P0, PT, R0, 0x1, PT ;  /* 0x000000010000780c */ /* 0x004fda0003f05270 */
[----:B------:R-:W-:Y:S05]  /*0720*/  @P0 BRA `(.L_x_10) ;  /* 0x0000000000500947 */ /* 0x000fea0003800000 */
[----:B------:R-:W2:Y:S01]  /*0730*/  S2UR UR5, SR_CgaCtaId ;  /* 0x00000000000579c3 */ /* 0x000ea20000008800 */
[----:B---3--:R-:W-:Y:S01]  /*0740*/  UMOV UR4, 0x400 ;  /* 0x0000040000047882 */ /* 0x008fe20000000000 */
        /* <DEDUP_REMOVED lines=9> */
[----:B--2---:R-:W-:Y:S01]  /*07e0*/  ULEA UR4, UR5, UR4, 0x18 ;  /* 0x0000000405047291 */ /* 0x004fe2000f8ec0ff */
[----:B------:R-:W2:Y:S11]  /*07f0*/  FENCE.VIEW.ASYNC.S ;  /* 0x00000000000073c6 */ /* 0x000eb60000000000 */
[----:B--2---:R2:W3:Y:S01]  /*0800*/  SYNCS.EXCH.64 URZ, [UR4+0x40], UR8 ;  /* 0x0000400804ff75b2 */ /* 0x0044e20008000100 */
[----:B------:R2:W1:Y:S01]  /*0810*/  SYNCS.EXCH.64 URZ, [UR4+0x58], UR6 ;  /* 0x0000580604ff75b2 */ /* 0x0004620008000100 */
[----:B------:R2:W1:Y:S01]  /*0820*/  SYNCS.EXCH.64 URZ, [UR4+0x48], UR8 ;  /* 0x0000480804ff75b2 */ /* 0x0004620008000100 */
[----:B------:R2:W1:Y:S01]  /*0830*/  SYNCS.EXCH.64 URZ, [UR4+0x60], UR6 ;  /* 0x0000600604ff75b2 */ /* 0x0004620008000100 */
[----:B------:R2:W1:Y:S01]  /*0840*/  SYNCS.EXCH.64 URZ, [UR4+0x50], UR8 ;  /* 0x0000500804ff75b2 */ /* 0x0004620008000100 */
[----:B------:R2:W1:Y:S01]  /*0850*/  SYNCS.EXCH.64 URZ, [UR4+0x68], UR6 ;  /* 0x0000680604ff75b2 */ /* 0x0004620008000100 */
[----:B------:R-:W-:Y:S01]  /*0860*/  NOP ;  /* 0x0000000000007918 */ /* 0x000fe20000000000 */
.L_x_10:
[----:B------:R-:W4:Y:S01]  /*0870*/  SHFL.IDX PT, R0, R85, RZ, 0x1f ;  /* 0x00001fff55007589 */ /* 0x000f2200000e0000 */
[----:B------:R-:W-:Y:S01]  /*0880*/  NOP ;  /* 0x0000000000007918 */ /* 0x000fe20000000000 */
[----:B----4-:R-:W-:-:S13]  /*0890*/  ISETP.NE.AND P0, PT, R0, 0x3, PT ;  /* 0x000000030000780c */ /* 0x010fda0003f05270 */
[----:B------:R-:W-:Y:S05]  /*08a0*/  @P0 BRA `(.L_x_11) ;  /* 0x0000000000300947 */ /* 0x000fea0003800000 */
[----:B------:R-:W4:Y:S01]  /*08b0*/  S2UR UR5, SR_CgaCtaId ;  /* 0x00000000000579c3 */ /* 0x000f220000008800 */
[----:B--23--:R-:W-:Y:S01]  /*08c0*/  UMOV UR6, 0x400 ;  /* 0x0000040000067882 */ /* 0x00cfe20000000000 */
[----:B------:R-:W-:Y:S01]  /*08d0*/  UMOV UR4, 0x20 ;  /* 0x0000002000047882 */ /* 0x000fe20000000000 */
[----:B------:R-:W-:Y:S01]  /*08e0*/  ELECT P0, URZ, PT ;  /* 0x0000000000ff782f */ /* 0x000fe20003800000 */
[----:B----4-:R-:W-:Y:S02]  /*08f0*/  ULEA UR6, UR5, UR6, 0x18 ;  /* 0x0000000605067291 */ /* 0x010fe4000f8ec0ff */
[----:B------:R-:W-:-:S04]  /*0900*/  UIADD3 UR4, UPT, UPT, -UR4, 0x100000, URZ ;  /* 0x0010000004047890 */ /* 0x000fc8000fffe1ff */
[----:B------:R-:W-:Y:S02]  /*0910*/  USHF.L.U32 UR5, UR4, 0xb, URZ ;  /* 0x0000000b04057899 */ /* 0x000fe400080006ff */
[----:B------:R-:W-:Y:S01]  /*0920*/  USHF.L.U32 UR4, UR4, 0x1, URZ ;  /* 0x0000000104047899 */ /* 0x000fe200080006ff */
[----:B------:R-:W2:Y:S11]  /*0930*/  FENCE.VIEW.ASYNC.S ;  /* 0x00000000000073c6 */ /* 0x000eb60000000000 */
[----:B--2---:R4:W2:Y:S01]  /*0940*/  SYNCS.EXCH.64 URZ, [UR6+0x70], UR4 ;  /* 0x0000700406ff75b2 */ /* 0x0048a20008000100 */
[----:B------:R4:W3:Y:S02]  /*0950*/  SYNCS.EXCH.64 URZ, [UR6+0x78], UR4 ;  /* 0x0000780406ff75b2 */ /* 0x0008e40008000100 */
[----:B----4-:R-:W-:Y:S01]  /*0960*/  NOP ;  /* 0x0000000000007918 */ /* 0x010fe20000000000 */
.L_x_11:
[----:B------:R-:W4:Y:S01]  /*0970*/  SHFL.IDX PT, R0, R85, RZ, 0x1f ;  /* 0x00001fff55007589 */ /* 0x000f2200000e0000 */
[----:B------:R-:W-:Y:S01]  /*0980*/  NOP ;  /* 0x0000000000007918 */ /* 0x000fe20000000000 */
[----:B----4-:R-:W-:-:S13]  /*0990*/  ISETP.NE.AND P0, PT, R0, 0x4, PT ;  /* 0x000000040000780c */ /* 0x010fda0003f05270 */
[----:B------:R-:W-:Y:S05]  /*09a0*/  @P0 BRA `(.L_x_12) ;  /* 0x00000000004c0947 */ /* 0x000fea0003800000 */
[----:B------:R-:W4:Y:S01]  /*09b0*/  S2UR UR5, SR_CgaCtaId ;  /* 0x00000000000579c3 */ /* 0x000f220000008800 */
[----:B--23--:R-:W-:Y:S01]  /*09c0*/  UMOV UR4, 0x3a0 ;  /* 0x000003a000047882 */ /* 0x00cfe20000000000 */
[----:B------:R-:W-:Y:S01]  /*09d0*/  UMOV UR6, 0x400 ;  /* 0x0000040000067882 */ /* 0x000fe20000000000 */
[----:B------:R-:W-:Y:S01]  /*09e0*/  USEL UR4, UR4, 0x320, UP3 ;  /* 0x0000032004047887 */ /* 0x000fe20009800000 */
[----:B------:R-:W-:Y:S01]  /*09f0*/  UMOV UR8, 0x1 ;  /* 0x0000000100087882 */ /* 0x000fe20000000000 */
[----:B------:R-:W-:Y:S01]  /*0a00*/  ELECT P0, URZ, PT ;  /* 0x0000000000ff782f */ /* 0x000fe20003800000 */
[----:B------:R-:W-:-:S04]  /*0a10*/  UIADD3 UR8, UPT, UPT, -UR8, 0x100000, URZ ;  /* 0x0010000008087890 */ /* 0x000fc8000fffe1ff */
[----:B------:R-:W-:Y:S02]  /*0a20*/  USHF.L.U32 UR9, UR8, 0xb, URZ ;  /* 0x0000000b08097899 */ /* 0x000fe400080006ff */
[----:B------:R-:W-:Y:S02]  /*0a30*/  USHF.L.U32 UR8, UR8, 0x1, URZ ;  /* 0x0000000108087899 */ /* 0x000fe400080006ff */
[----:B----4-:R-:W-:Y:S02]  /*0a40*/  ULEA UR6, UR5, UR6, 0x18 ;  /* 0x0000000605067291 */ /* 0x010fe4000f8ec0ff */
[----:B------:R-:W-:-:S04]  /*0a50*/  UIADD3 UR4, UPT, UPT, -UR4, 0x100000, URZ ;  /* 0x0010000004047890 */ /* 0x000fc8000fffe1ff */
[----:B------:R-:W-:Y:S02]  /*0a60*/  USHF.L.U32 UR5, UR4, 0xb, URZ ;  /* 0x0000000b04057899 */ /* 0x000fe400080006ff */
[----:B------:R-:W-:Y:S01]  /*0a70*/  USHF.L.U32 UR4, UR4, 0x1, URZ ;  /* 0x0000000104047899 */ /* 0x000fe200080006ff */
[----:B------:R-:W2:Y:S03]  /*0a80*/  FENCE.VIEW.ASYNC.S ;  /* 0x00000000000073c6 */ /* 0x000ea60000000000 */
[----:B--2---:R4:W2:Y:S08]  /*0a90*/  SYNCS.EXCH.64 URZ, [UR6+0x80], UR8 ;  /* 0x0000800806ff75b2 */ /* 0x0048b00008000100 */
[----:B------:R4:W3:Y:S01]  /*0aa0*/  SYNCS.EXCH.64 URZ, [UR6+0x90], UR4 ;  /* 0x0000900406ff75b2 */ /* 0x0008e20008000100 */
[----:B------:R4:W1:Y:S01]  /*0ab0*/  SYNCS.EXCH.64 URZ, [UR6+0x88], UR8 ;  /* 0x0000880806ff75b2 */ /* 0x0008620008000100 */
[----:B------:R4:W1:Y:S02]  /*0ac0*/  SYNCS.EXCH.64 URZ, [UR6+0x98], UR4 ;  /* 0x0000980406ff75b2 */ /* 0x0008640008000100 */
[----:B----4-:R-:W-:Y:S01]  /*0ad0*/  NOP ;  /* 0x0000000000007918 */ /* 0x010fe20000000000 */
.L_x_12:
[----:B------:R-:W4:Y:S01]  /*0ae0*/  SHFL.IDX PT, R0, R85, RZ, 0x1f ;  /* 0x00001fff55007589 */ /* 0x000f2200000e0000 */
[----:B------:R-:W-:Y:S01]  /*0af0*/  NOP ;  /* 0x0000000000007918 */ /* 0x000fe20000000000 */
[----:B----4-:R-:W-:-:S13]  /*0b00*/  ISETP.NE.AND P0, PT, R0, 0x5, PT ;  /* 0x000000050000780c */ /* 0x010fda0003f05270 */
[----:B------:R-:W-:Y:S05]  /*0b10*/  @P0 BRA `(.L_x_13) ;  /* 0x0000000000580947 */ /* 0x000fea0003800000 */
[----:B------:R-:W4:Y:S01]  /*0b20*/  S2UR UR5, SR_CgaCtaId ;  /* 0x00000000000579c3 */ /* 0x000f220000008800 */
[----:B--23--:R-:W-:Y:S01]  /*0b30*/  UMOV UR4, 0x400 ;  /* 0x0000040000047882 */ /* 0x00cfe20000000000 */
        /* <DEDUP_REMOVED lines=9> */
[----:B----4-:R-:W-:Y:S01]  /*0bd0*/  ULEA UR4, UR5, UR4, 0x18 ;  /* 0x0000000405047291 */ /* 0x010fe2000f8ec0ff */
[----:B------:R-:W2:Y:S11]  /*0be0*/  FENCE.VIEW.ASYNC.S ;  /* 0x00000000000073c6 */ /* 0x000eb60000000000 */
[----:B--2---:R4:W2:Y:S01]  /*0bf0*/  SYNCS.EXCH.64 URZ, [UR4+0xa0], UR6 ;  /* 0x0000a00604ff75b2 */ /* 0x0048a20008000100 */
[----:B------:R4:W3:Y:S01]  /*0c00*/  SYNCS.EXCH.64 URZ, [UR4+0xc0], UR8 ;  /* 0x0000c00804ff75b2 */ /* 0x0008e20008000100 */
[----:B------:R4:W1:Y:S01]  /*0c10*/  SYNCS.EXCH.64 URZ, [UR4+0xa8], UR6 ;  /* 0x0000a80604ff75b2 */ /* 0x0008620008000100 */
[----:B------:R4:W1:Y:S01]  /*0c20*/  SYNCS.EXCH.64 URZ, [UR4+0xc8], UR8 ;  /* 0x0000c80804ff75b2 */ /* 0x0008620008000100 */
[----:B------:R4:W1:Y:S01]  /*0c30*/  SYNCS.EXCH.64 URZ, [UR4+0xb0], UR6 ;  /* 0x0000b00604ff75b2 */ /* 0x0008620008000100 */
[----:B------:R4:W1:Y:S01]  /*0c40*/  SYNCS.EXCH.64 URZ, [UR4+0xd0], UR8 ;  /* 0x0000d00804ff75b2 */ /* 0x0008620008000100 */
[----:B------:R4:W1:Y:S01]  /*0c50*/  SYNCS.EXCH.64 URZ, [UR4+0xb8], UR6 ;  /* 0x0000b80604ff75b2 */ /* 0x0008620008000100 */
[----:B------:R4:W1:Y:S02]  /*0c60*/  SYNCS.EXCH.64 URZ, [UR4+0xd8], UR8 ;  /* 0x0000d80804ff75b2 */ /* 0x0008640008000100 */
[----:B----4-:R-:W-:Y:S01]  /*0c70*/  NOP ;  /* 0x0000000000007918 */ /* 0x010fe20000000000 */
.L_x_13:
[----:B------:R-:W4:Y:S01]  /*0c80*/  SHFL.IDX PT, R0, R85, RZ, 0x1f ;  /* 0x00001fff55007589 */ /* 0x000f2200000e0000 */
[----:B------:R-:W-:Y:S01]  /*0c90*/  ISETP.NE.OR P1, PT, RZ, UR13, !P1 ;  /* 0x0000000dff007c0c */ /* 0x000fe2000cf25670 */
[----:B------:R-:W-:Y:S01]  /*0ca0*/  NOP ;  /* 0x0000000000007918 */ /* 0x000fe20000000000 */
[----:B----4-:R-:W-:-:S13]  /*0cb0*/  ISETP.NE.AND P0, PT, R0, 0x3, PT ;  /* 0x000000030000780c */ /* 0x010fda0003f05270 */
[----:B------:R-:W-:Y:S05]  /*0cc0*/  @P0 BRA `(.L_x_14) ;  /* 0x0000000000380947 */ /* 0x000fea0003800000 */
[----:B------:R-:W4:Y:S01]  /*0cd0*/  S2UR UR5, SR_CgaCtaId ;  /* 0x00000000000579c3 */ /* 0x000f220000008800 */
[----:B--23--:R-:W-:Y:S01]  /*0ce0*/  UMOV UR4, 0x400 ;  /* 0x0000040000047882 */ /* 0x00cfe20000000000 */
[----:B------:R-:W-:Y:S01]  /*0cf0*/  UMOV UR6, 0x20 ;  /* 0x0000002000067882 */ /* 0x000fe20000000000 */
[----:B------:R-:W-:Y:S01]  /*0d00*/  ELECT P0, URZ, PT ;  /* 0x0000000000ff782f */ /* 0x000fe20003800000 */
[----:B------:R-:W-:-:S04]  /*0d10*/  UIADD3 UR6, UPT, UPT, -UR6, 0x100000, URZ ;  /* 0x0010000006067890 */ /* 0x000fc8000fffe1ff */
[----:B------:R-:W-:Y:S02]  /*0d20*/  USHF.L.U32 UR7, UR6, 0xb, URZ ;  /* 0x0000000b06077899 */ /* 0x000fe400080006ff */
[----:B------:R-:W-:Y:S02]  /*0d30*/  USHF.L.U32 UR6, UR6, 0x1, URZ ;  /* 0x0000000106067899 */ /* 0x000fe400080006ff */
[----:B----4-:R-:W-:Y:S01]  /*0d40*/  ULEA UR4, UR5, UR4, 0x18 ;  /* 0x0000000405047291 */ /* 0x010fe2000f8ec0ff */
[----:B------:R-:W2:Y:S11]  /*0d50*/  FENCE.VIEW.ASYNC.S ;  /* 0x00000000000073c6 */ /* 0x000eb60000000000 */
[----:B--2---:R4:W2:Y:S01]  /*0d60*/  SYNCS.EXCH.64 URZ, [UR4+0xe0], UR6 ;  /* 0x0000e00604ff75b2 */ /* 0x0048a20008000100 */
[----:B------:R4:W3:Y:S01]  /*0d70*/  SYNCS.EXCH.64 URZ, [UR4+0xf0], UR6 ;  /* 0x0000f00604ff75b2 */ /* 0x0008e20008000100 */
[----:B------:R4:W1:Y:S01]  /*0d80*/  SYNCS.EXCH.64 URZ, [UR4+0xe8], UR6 ;  /* 0x0000e80604ff75b2 */ /* 0x0008620008000100 */
[----:B------:R4:W1:Y:S02]  /*0d90*/  SYNCS.EXCH.64 URZ, [UR4+0xf8], UR6 ;  /* 0x0000f80604ff75b2 */ /* 0x0008640008000100 */
[----:B----4-:R-:W-:Y:S01]  /*0da0*/  NOP ;  /* 0x0000000000007918 */ /* 0x010fe20000000000 */
.L_x_14:
[----:B--23--:R-:W2:Y:S01]  /*0db0*/  S2UR UR7, SR_CgaCtaId ;  /* 0x00000000000779c3 */ /* 0x00cea20000008800 */
[----:B------:R-:W-:Y:S01]  /*0dc0*/  VOTEU.ALL UP0, P1 ;  /* 0x0000000000ff7886 */ /* 0x000fe20000800000 */
[----:B------:R-:W-:Y:S01]  /*0dd0*/  UMOV UR4, 0x20 ;  /* 0x0000002000047882 */ /* 0x000fe20000000000 */
[----:B------:R-:W-:Y:S01]  /*0de0*/  NOP ;  /* 0x0000000000007918 */ /* 0x000fe20000000000 */
[----:B-1----:R-:W-:Y:S01]  /*0df0*/  LOP3.LUT R3, R92, 0x1f, RZ, 0xc0, !PT ;  /* 0x0000001f5c037812 */ /* 0x002fe200078ec0ff */
[----:B------:R-:W-:Y:S01]  /*0e00*/  UISETP.NE.AND UP4, UPT, UR13, URZ, UPT ;  /* 0x000000ff0d00728c */ /* 0x000fe2000bf85270 */
[----:B------:R-:W-:Y:S01]  /*0e10*/  @!UP0 UMOV UR6, 0x400 ;  /* 0x0000040000068882 */ /* 0x000fe20000000000 */
[----:B------:R-:W-:-:S04]  /*0e20*/  @!UP0 UIADD3 UR4, UPT, UPT, -UR4, 0x100000, URZ ;  /* 0x0010000004048890 */ /* 0x000fc8000fffe1ff */
[----:B------:R-:W-:Y:S02]  /*0e30*/  @!UP0 USHF.L.U32 UR5, UR4, 0xb, URZ ;  /* 0x0000000b04058899 */ /* 0x000fe400080006ff */
[----:B------:R-:W-:Y:S02]  /*0e40*/  @!UP0 USHF.L.U32 UR4, UR4, 0x1, URZ ;  /* 0x0000000104048899 */ /* 0x000fe400080006ff */
[----:B--2---:R-:W-:Y:S01]  /*0e50*/  @!UP0 ULEA UR6, UR7, UR6, 0x18 ;  /* 0x0000000607068291 */ /* 0x004fe2000f8ec0ff */
[----:B------:R-:W1:Y:S01]  /*0e60*/  LDCU UR7, c[0x0][0x36c] ;  /* 0x00006d80ff0777ac */ /* 0x000e620008000800 */
[----:B------:R-:W-:Y:S01]  /*0e70*/  VOTEU.ALL UP0, P1 ;  /* 0x0000000000ff7886 */ /* 0x000fe20000800000 */
[----:B------:R-:W2:Y:S09]  /*0e80*/  FENCE.VIEW.ASYNC.S ;  /* 0x00000000000073c6 */ /* 0x000eb20000000000 */
[----:B--2---:R2:W3:Y:S01]  /*0e90*/  @!UP0 SYNCS.EXCH.64 URZ, [UR6+0x100], UR4 ;  /* 0x0001000406ff85b2 */ /* 0x0044e20008000100 */
[----:B-1----:R-:W-:-:S09]  /*0ea0*/  UISETP.EQ.U32.AND UP5, UPT, UR7, 0x1, UPT ;  /* 0x000000010700788c */ /* 0x002fd2000bfa2070 */
[----:B--2---:R-:W-:Y:S05]  /*0eb0*/  BRA.U !UP5, `(.L_x_15) ;  /* 0x000000010d087547 */ /* 0x004fea000b800000 */
[----:B---3--:R-:W-:Y:S01]  /*0ec0*/  UCGABAR_ARV ;  /* 0x00000000000079c7 */ /* 0x008fe20008000000 */
[----:B------:R-:W-:Y:S05]  /*0ed0*/  BRA `(.L_x_16) ;  /* 0x0000000000047947 */ /* 0x000fea0003800000 */
.L_x_15:
[----:B---3--:R-:W-:Y:S01]  /*0ee0*/  NOP ;  /* 0x0000000000007918 */ /* 0x008fe20000000000 */
.L_x_16:
[----:B------:R-:W1:Y:S01]  /*0ef0*/  S2UR UR19, SR_CTAID.X ;  /* 0x00000000001379c3 */ /* 0x000e620000002500 */
[----:B------:R-:W-:-:S05]  /*0f00*/  CS2R.32 R87, SR_CgaSize ;  /* 0x0000000000577805 */ /* 0x000fca0000008a00 */
[----:B------:R-:W-:-:S05]  /*0f10*/  IMAD R87, R87, -0xa0, RZ ;  /* 0xffffff6057577824 */ /* 0x000fca00078e02ff */
[----:B------:R-:W-:-:S14]  /*0f20*/  R2UR UR5, R87 ;  /* 0x00000000570572ca */ /* 0x000fdc00000e0000 */
[----:B------:R-:W2:Y:S01]  /*0f30*/  LDCU UR5, c[0x0][UR5+0x2b0] ;  /* 0x00005600050577ac */ /* 0x000ea20008000800 */
[----:B------:R-:W-:-:S05]  /*0f40*/  CS2R.32 R87, SR_CgaSize ;  /* 0x0000000000577805 */ /* 0x000fca0000008a00 */
[----:B------:R-:W-:-:S05]  /*0f50*/  IMAD R87, R87, -0xa0, RZ ;  /* 0xffffff6057577824 */ /* 0x000fca00078e02ff */
[----:B------:R-:W-:-:S14]  /*0f60*/  R2UR UR4, R87 ;  /* 0x00000000570472ca */ /* 0x000fdc00000e0000 */
[----:B------:R-:W3:Y:S01]  /*0f70*/  LDCU UR4, c[0x0][UR4+0x2b4] ;  /* 0x00005680040477ac */ /* 0x000ee20008000800 */
[----:B------:R-:W4:Y:S01]  /*0f80*/  S2UR UR7, SR_CTAID.Y ;  /* 0x00000000000779c3 */ /* 0x000f220000002600 */
[----:B------:R-:W-:-:S05]  /*0f90*/  CS2R.32 R87, SR_CgaSize ;  /* 0x0000000000577805 */ /* 0x000fca0000008a00 */
[----:B------:R-:W-:-:S05]  /*0fa0*/  IMAD R87, R87, -0xa0, RZ ;  /* 0xffffff6057577824 */ /* 0x000fca00078e02ff */
[----:B------:R-:W-:-:S14]  /*0fb0*/  R2UR UR8, R87 ;  /* 0x00000000570872ca */ /* 0x000fdc00000e0000 */
[----:B------:R-:W3:Y:S01]  /*0fc0*/  LDCU UR8, c[0x0][UR8+0x2a0] ;  /* 0x00005400080877ac */ /* 0x000ee20008000800 */
[----:B------:R-:W-:-:S05]  /*0fd0*/  CS2R.32 R87, SR_CgaSize ;  /* 0x0000000000577805 */ /* 0x000fca0000008a00 */
[----:B------:R-:W-:-:S05]  /*0fe0*/  IMAD R87, R87, -0xa0, RZ ;  /* 0xffffff6057577824 */ /* 0x000fca00078e02ff */
[----:B------:R-:W-:-:S14]  /*0ff0*/  R2UR UR9, R87 ;  /* 0x00000000570972ca */ /* 0x000fdc00000e0000 */
[----:B------:R-:W3:Y:S01]  /*1000*/  LDCU UR9, c[0x0][UR9+0x2a4] ;  /* 0x00005480090977ac */ /* 0x000ee20008000800 */
[----:B------:R-:W3:Y:S01]  /*1010*/  S2UR UR10, SR_CgaCtaId ;  /* 0x00000000000a79c3 */ /* 0x000ee20000008800 */
[----:B------:R-:W-:Y:S01]  /*1020*/  UISETP.GT.U32.AND UP0, UPT, UR46, 0xffff, UPT ;  /* 0x0000ffff2e00788c */ /* 0x000fe2000bf04070 */
[----:B------:R-:W3:Y:S01]  /*1030*/  LDCU UR18, c[0x0][0xb24] ;  /* 0x00016480ff1277ac */ /* 0x000ee20008000800 */
[----:B------:R-:W-:Y:S01]  /*1040*/  UMOV UR29, 0x5 ;  /* 0x00000005001d7882 */ /* 0x000fe20000000000 */
[----:B-1----:R-:W-:-:S04]  /*1050*/  I2FP.F32.U32 R2, UR19 ;  /* 0x0000001300027c45 */ /* 0x002fc80008201000 */
[----:B------:R-:W1:Y:S01]  /*1060*/  S2UR UR36, SR_CTAID.Z ;  /* 0x00000000002479c3 */ /* 0x000e620000002700 */
[----:B------:R-:W1:Y:S01]  /*1070*/  LDCU UR40, c[0x0][0xb24] ;  /* 0x00016480ff2877ac */ /* 0x000e620008000800 */
[----:B--2---:R-:W-:Y:S01]  /*1080*/  FMUL R2, R2, UR5 ;  /* 0x0000000502027c20 */ /* 0x004fe20008400000 */
[----:B------:R-:W-:Y:S01]  /*1090*/  USEL UR5, UR46, 0xffff, !UP0 ;  /* 0x0000ffff2e057887 */ /* 0x000fe2000c000000 */
[----:B----4-:R-:W-:Y:S01]  /*10a0*/  I2FP.F32.U32 R0, UR7 ;  /* 0x0000000700007c45 */ /* 0x010fe20008201000 */
[----:B------:R-:W2:Y:S03]  /*10b0*/  LDCU UR27, c[0x0][0xb30] ;  /* 0x00016600ff1b77ac */ /* 0x000ea60008000800 */
[----:B------:R-:W4:Y:S01]  /*10c0*/  F2I.U32.TRUNC.NTZ R2, R2 ;  /* 0x0000000200027305 */ /* 0x000f22000020f000 */
[----:B---3--:R-:W-:Y:S01]  /*10d0*/  FMUL R0, R0, UR4 ;  /* 0x0000000400007c20 */ /* 0x008fe20008400000 */
[----:B------:R-:W-:-:S02]  /*10e0*/  ULOP3.LUT UR24, UR5, 0xffff, URZ, 0xc0, !UPT ;  /* 0x0000ffff05187892 */ /* 0x000fc4000f8ec0ff */
[----:B------:R-:W-:Y:S02]  /*10f0*/  USHF.L.U32 UR28, UR10, 0xb, URZ ;  /* 0x0000000b0a1c7899 */ /* 0x000fe400080006ff */
[----:B------:R-:W-:Y:S02]  /*1100*/  UISETP.GE.AND UP2, UPT, UR18, 0x1, UPT ;  /* 0x000000011200788c */ /* 0x000fe4000bf46270 */
[----:B------:R-:W3:Y:S01]  /*1110*/  F2I.U32.TRUNC.NTZ R0, R0 ;  /* 0x0000000000007305 */ /* 0x000ee2000020f000 */
[----:B------:R-:W-:Y:S01]  /*1120*/  UMOV UR32, UR7 ;  /* 0x0000000700207c82 */ /* 0x000fe20008000000 */
[----:B------:R-:W-:Y:S01]  /*1130*/  UMOV UR25, UR19 ;  /* 0x0000001300197c82 */ /* 0x000fe20008000000 */
[----:B----4-:R-:W-:Y:S02]  /*1140*/  R2UR UR4, R2 ;  /* 0x00000000020472ca */ /* 0x010fe400000e0000 */
[----:B------:R-:W-:Y:S02]  /*1150*/  PRMT R2, RZ, 0x7610, R2 ;  /* 0x00007610ff027816 */ /* 0x000fe40000000002 */
[----:B---3--:R-:W-:-:S02]  /*1160*/  R2UR UR6, R0 ;  /* 0x00000000000672ca */ /* 0x008fc400000e0000 */
[----:B------:R-:W-:-:S07]  /*1170*/  PRMT R0, RZ, 0x7610, R0 ;  /* 0x00007610ff007816 */ /* 0x000fce0000000000 */
[----:B------:R-:W-:-:S04]  /*1180*/  UIADD3 UR5, UPT, UPT, -UR4, URZ, URZ ;  /* 0x000000ff04057290 */ /* 0x000fc8000fffe1ff */
[----:B------:R-:W-:Y:S02]  /*1190*/  UIMAD UR5, UR8, UR5, UR19 ;  /* 0x00000005080572a4 */ /* 0x000fe4000f8e0213 */
[----:B------:R-:W-:-:S04]  /*11a0*/  UIADD3 UR4, UPT, UPT, -UR6, URZ, URZ ;  /* 0x000000ff06047290 */ /* 0x000fc8000fffe1ff */
[----:B------:R-:W-:Y:S01]  /*11b0*/  IMAD.U32 R87, RZ, RZ, UR5 ;  /* 0x00000005ff577e24 */ /* 0x000fe2000f8e00ff */
[----:B------:R-:W-:-:S06]  /*11c0*/  UIMAD UR4, UR9, UR4, UR7 ;  /* 0x00000004090472a4 */ /* 0x000fcc000f8e0207 */
[----:B------:R-:W-:Y:S01]  /*11d0*/  IMAD.U32 R86, RZ, RZ, UR4 ;  /* 0x00000004ff567e24 */ /* 0x000fe2000f8e00ff */
[----:B-12---:R-:W-:Y:S06]  /*11e0*/  BRA.U UP4, `(.L_x_17) ;  /* 0x0000000104447547 */ /* 0x006fec000b800000 */
[----:B------:R-:W-:Y:S02]  /*11f0*/  R2UR UR4, R87 ;  /* 0x00000000570472ca */ /* 0x000fe400000e0000 */
[----:B------:R-:W-:-:S11]  /*1200*/  R2UR UR8, R86 ;  /* 0x00000000560872ca */ /* 0x000fd600000e0000 */
[----:B------:R-:W-:Y:S02]  /*1210*/  UISETP.GT.U32.AND UP0, UPT, UR4, 0x1, UPT ;  /* 0x000000010400788c */ /* 0x000fe4000bf04070 */
[----:B------:R-:W-:Y:S02]  /*1220*/  ULOP3.LUT UR4, UR4, 0xfffffffe, URZ, 0xc0, !UPT ;  /* 0xfffffffe04047892 */ /* 0x000fe4000f8ec0ff */
[----:B------:R-:W-:Y:S02]  /*1230*/  UISETP.NE.AND UP1, UPT, UR8, URZ, UP0 ;  /* 0x000000ff0800728c */ /* 0x000fe40008725270 */
[----:B------:R-:W-:Y:S02]  /*1240*/  UISETP.NE.AND UP0, UPT, UR8, 0x1, UP0 ;  /* 0x000000010800788c */ /* 0x000fe40008705270 */
[----:B------:R-:W-:Y:S02]  /*1250*/  USEL UR7, URZ, 0x1, UP1 ;  /* 0x00000001ff077887 */ /* 0x000fe40008800000 */
[----:B------:R-:W-:-:S02]  /*1260*/  USEL UR6, URZ, 0x4, UP0 ;  /* 0x00000004ff067887 */ /* 0x000fc40008000000 */
[----:B------:R-:W-:Y:S02]  /*1270*/  USEL UR5, URZ, 0x2, UP1 ;  /* 0x00000002ff057887 */ /* 0x000fe40008800000 */
[----:B------:R-:W-:Y:S02]  /*1280*/  ULEA UR4, UR8, UR4, 0x1 ;  /* 0x0000000408047291 */ /* 0x000fe4000f8e08ff */
[----:B------:R-:W-:Y:S02]  /*1290*/  USEL UR8, URZ, 0x8, UP0 ;  /* 0x00000008ff087887 */ /* 0x000fe40008000000 */
[----:B------:R-:W-:-:S03]  /*12a0*/  UIADD3 UR5, UPT, UPT, UR5, UR6, UR7 ;  /* 0x0000000605057290 */ /* 0x000fc6000fffe007 */
[----:B------:R-:W-:Y:S01]  /*12b0*/  UMOV UR6, 0x3 ;  /* 0x0000000300067882 */ /* 0x000fe20000000000 */
[----:B------:R-:W-:Y:S02]  /*12c0*/  UIADD3 UR5, UPT, UPT, UR5, UR8, URZ ;  /* 0x0000000805057290 */ /* 0x000fe4000fffe0ff */
[----:B------:R-:W-:-:S04]  /*12d0*/  USHF.L.U32 UR4, UR6, UR4, URZ ;  /* 0x0000000406047299 */ /* 0x000fc800080006ff */
[----:B------:R-:W-:Y:S02]  /*12e0*/  IMAD.U32 R2, RZ, RZ, UR5 ;  /* 0x00000005ff027e24 */ /* 0x000fe4000f8e00ff */
[----:B------:R-:W-:Y:S02]  /*12f0*/  IMAD.U32 R0, RZ, RZ, UR4 ;  /* 0x00000004ff007e24 */ /* 0x000fe4000f8e00ff */
.L_x_17:
[----:B------:R-:W-:Y:S05]  /*1300*/  BRA.U !UP2, `(.L_x_18) ;  /* 0x000000010ad07547 */ /* 0x000fea000b800000 */
[----:B------:R-:W1:Y:S01]  /*1310*/  LDCU.128 UR20, c[0x0][0xb10] ;  /* 0x00016200ff1477ac */ /* 0x000e620008000c00 */
[----:B------:R-:W2:Y:S01]  /*1320*/  LDCU UR12, c[0x0][0x370] ;  /* 0x00006e00ff0c77ac */ /* 0x000ea20008000800 */
[----:B------:R-:W3:Y:S01]  /*1330*/  LDCU UR5, c[0x0][0x374] ;  /* 0x00006e80ff0577ac */ /* 0x000ee20008000800 */
[----:B------:R-:W4:Y:S01]  /*1340*/  LDCU UR26, c[0x0][0xb0c] ;  /* 0x00016180ff1a77ac */ /* 0x000f220008000800 */
[----:B------:R-:W4:Y:S01]  /*1350*/  LDCU UR4, c[0x0][0xb20] ;  /* 0x00016400ff0477ac */ /* 0x000f220008000800 */
[----:B------:R-:W4:Y:S01]  /*1360*/  LDCU.64 UR16, c[0x0][0xb28] ;  /* 0x00016500ff1077ac */ /* 0x000f220008000a00 */
[----:B-1----:R-:W-:Y:S02]  /*1370*/  UISETP.NE.AND UP0, UPT, UR22, 0x1, UPT ;  /* 0x000000011600788c */ /* 0x002fe4000bf05270 */
[----:B---3--:R-:W-:Y:S02]  /*1380*/  UIMAD.WIDE.U32 UR6, UR5, UR23, URZ ;  /* 0x00000017050672a5 */ /* 0x008fe4000f8e00ff */
[----:B--2---:R-:W-:-:S02]  /*1390*/  UIMAD.WIDE.U32 UR8, UR12, UR20, URZ ;  /* 0x000000140c0872a5 */ /* 0x004fc4000f8e00ff */
[----:B----4-:R-:W-:Y:S02]  /*13a0*/  UISETP.NE.AND UP1, UPT, UR26, 0x1, UPT ;  /* 0x000000011a00788c */ /* 0x010fe4000bf25270 */
[----:B------:R-:W-:Y:S01]  /*13b0*/  UISETP.NE.AND UP2, UPT, UR18, 0x1, UPT ;  /* 0x000000011200788c */ /* 0x000fe2000bf45270 */
[----:B------:R-:W-:Y:S02]  /*13c0*/  UMOV UR6, UR7 ;  /* 0x0000000700067c82 */ /* 0x000fe40008000000 */
[----:B------:R-:W-:Y:S01]  /*13d0*/  UMOV UR8, UR9 ;  /* 0x0000000900087c82 */ /* 0x000fe20008000000 */
[----:B------:R-:W-:Y:S02]  /*13e0*/  @UP0 USHF.R.U32.HI UR5, URZ, UR4, UR6 ;  /* 0x00000004ff050299 */ /* 0x000fe40008011606 */
[----:B------:R-:W-:Y:S02]  /*13f0*/  UIMAD.WIDE.U32 UR14, UR32, UR23, URZ ;  /* 0x00000017200e72a5 */ /* 0x000fe4000f8e00ff */
[----:B------:R-:W-:-:S02]  /*1400*/  UIMAD.WIDE.U32 UR6, UR5, UR16, URZ ;  /* 0x00000010050672a5 */ /* 0x000fc4000f8e00ff */
[----:B------:R-:W-:Y:S02]  /*1410*/  @UP1 USHF.R.U32.HI UR12, URZ, UR21, UR8 ;  /* 0x00000015ff0c1299 */ /* 0x000fe40008011608 */
[----:B------:R-:W-:Y:S02]  /*1420*/  UIMAD.WIDE.U32 UR10, UR19, UR20, URZ ;  /* 0x00000014130a72a5 */ /* 0x000fe4000f8e00ff */
[----:B------:R-:W-:Y:S01]  /*1430*/  UIMAD.WIDE.U32 UR8, UR12, UR16, URZ ;  /* 0x000000100c0872a5 */ /* 0x000fe2000f8e00ff */
[----:B------:R-:W-:Y:S01]  /*1440*/  UMOV UR14, UR15 ;  /* 0x0000000f000e7c82 */ /* 0x000fe20008000000 */
[----:B------:R-:W-:Y:S01]  /*1450*/  UMOV UR6, UR7 ;  /* 0x0000000700067c82 */ /* 0x000fe20008000000 */
[----:B------:R-:W-:Y:S02]  /*1460*/  USHF.R.U32.HI UR14, URZ, UR4, UR14 ;  /* 0x00000004ff0e7299 */ /* 0x000fe4000801160e */
[----:B------:R-:W-:Y:S01]  /*1470*/  @UP2 USHF.R.U32.HI UR5, URZ, UR17, UR6 ;  /* 0x00000011ff052299 */ /* 0x000fe20008011606 */
[----:B------:R-:W-:-:S02]  /*1480*/  UMOV UR10, UR11 ;  /* 0x0000000b000a7c82 */ /* 0x000fc40008000000 */
[----:B------:R-:W-:Y:S01]  /*1490*/  UMOV UR6, UR9 ;  /* 0x0000000900067c82 */ /* 0x000fe20008000000 */
[----:B------:R-:W-:Y:S02]  /*14a0*/  USHF.R.U32.HI UR10, URZ, UR21, UR10 ;  /* 0x00000015ff0a7299 */ /* 0x000fe4000801160a */
[----:B------:R-:W-:Y:S02]  /*14b0*/  @UP2 USHF.R.U32.HI UR12, URZ, UR17, UR6 ;  /* 0x00000011ff0c2299 */ /* 0x000fe40008011606 */
[----:B------:R-:W-:Y:S02]  /*14c0*/  USEL UR4, UR32, UR14, !UP0 ;  /* 0x0000000e20047287 */ /* 0x000fe4000c000000 */
[----:B------:R-:W-:Y:S02]  /*14d0*/  UIMAD UR6, UR5, UR18, URZ ;  /* 0x00000012050672a4 */ /* 0x000fe4000f8e02ff */
[----:B------:R-:W-:Y:S02]  /*14e0*/  USEL UR5, UR19, UR10, !UP1 ;  /* 0x0000000a13057287 */ /* 0x000fe4000c800000 */
[----:B------:R-:W-:-:S02]  /*14f0*/  UIMAD UR8, UR12, UR18, URZ ;  /* 0x000000120c0872a4 */ /* 0x000fc4000f8e02ff */
[----:B------:R-:W-:Y:S02]  /*1500*/  UISETP.GE.AND UP0, UPT, UR4, UR6, UPT ;  /* 0x000000060400728c */ /* 0x000fe4000bf06270 */
[----:B------:R-:W-:Y:S02]  /*1510*/  UIMAD.WIDE.U32 UR6, UR4, UR16, URZ ;  /* 0x00000010040672a5 */ /* 0x000fe4000f8e00ff */
[----:B------:R-:W-:Y:S02]  /*1520*/  UISETP.GE.OR UP0, UPT, UR5, UR8, UP0 ;  /* 0x000000080500728c */ /* 0x000fe40008706670 */
[----:B------:R-:W-:Y:S02]  /*1530*/  UIMAD.WIDE.U32 UR8, UR5, UR16, URZ ;  /* 0x00000010050872a5 */ /* 0x000fe4000f8e00ff */
[----:B------:R-:W-:Y:S02]  /*1540*/  USHF.R.U32.HI UR7, URZ, UR17, UR7 ;  /* 0x00000011ff077299 */ /* 0x000fe40008011607 */
[----:B------:R-:W-:-:S02]  /*1550*/  UIADD3 UR10, UPT, UPT, -UR4, URZ, URZ ;  /* 0x000000ff040a7290 */ /* 0x000fc4000fffe1ff */
[----:B------:R-:W-:Y:S02]  /*1560*/  USEL UR7, UR4, UR7, !UP2 ;  /* 0x0000000704077287 */ /* 0x000fe4000d000000 */
[----:B------:R-:W-:Y:S01]  /*1570*/  UIADD3 UR25, UPT, UPT, -UR5, URZ, URZ ;  /* 0x000000ff05197290 */ /* 0x000fe2000fffe1ff */
[----:B------:R-:W-:Y:S01]  /*1580*/  @!UP0 UMOV UR6, UR9 ;  /* 0x0000000900068c82 */ /* 0x000fe20008000000 */
[----:B------:R-:W-:Y:S02]  /*1590*/  UIADD3 UR8, UPT, UPT, -UR7, URZ, URZ ;  /* 0x000000ff07087290 */ /* 0x000fe4000fffe1ff */
[----:B------:R-:W-:Y:S02]  /*15a0*/  @!UP0 USHF.R.U32.HI UR6, URZ, UR17, UR6 ;  /* 0x00000011ff068299 */ /* 0x000fe40008011606 */
[----:B------:R-:W-:Y:S02]  /*15b0*/  UIMAD UR8, UR18, UR8, UR4 ;  /* 0x00000008120872a4 */ /* 0x000fe4000f8e0204 */
[----:B------:R-:W-:-:S02]  /*15c0*/  @!UP0 USEL UR6, UR5, UR6, !UP2 ;  /* 0x0000000605068287 */ /* 0x000fc4000d000000 */
[----:B------:R-:W-:Y:S02]  /*15d0*/  UIMAD UR32, UR22, UR10, UR32 ;  /* 0x0000000a162072a4 */ /* 0x000fe4000f8e0220 */
[----:B------:R-:W-:Y:S02]  /*15e0*/  @!UP0 UIADD3 UR7, UPT, UPT, UR7, -UR6, URZ ;  /* 0x8000000607078290 */ /* 0x000fe4000fffe0ff */
[----:B------:R-:W-:Y:S02]  /*15f0*/  @!UP0 UIMAD UR6, UR8, UR12, UR6 ;  /* 0x0000000c080682a4 */ /* 0x000fe4000f8e0206 */
[----:B------:R-:W-:Y:S02]  /*1600*/  @!UP0 UIMAD UR4, UR7, UR18, UR5 ;  /* 0x00000012070482a4 */ /* 0x000fe4000f8e0205 */
[----:B------:R-:W-:Y:S02]  /*1610*/  UIMAD UR25, UR26, UR25, UR19 ;  /* 0x000000191a1972a4 */ /* 0x000fe4000f8e0213 */
[----:B------:R-:W-:Y:S01]  /*1620*/  UIMAD UR32, UR4, UR22, UR32 ;  /* 0x00000016042072a4 */ /* 0x000fe2000f8e0220 */
[----:B------:R-:W-:-:S02]  /*1630*/  @!UP0 UMOV UR5, UR6 ;  /* 0x0000000600058c82 */ /* 0x000fc40008000000 */
[----:B------:R-:W-:-:S12]  /*1640*/  UIMAD UR25, UR5, UR26, UR25 ;  /* 0x0000001a051972a4 */ /* 0x000fd8000f8e0219 */
.L_x_18:
[----:B------:R-:W-:Y:S02]  /*1650*/  UISETP.NE.AND UP1, UPT, UR27, 0x1, UPT ;  /* 0x000000011b00788c */ /* 0x000fe4000bf25270 */
[----:B------:R-:W-:Y:S02]  /*1660*/  UISETP.NE.AND UP0, UPT, UR13, 0x2, UPT ;  /* 0x000000020d00788c */ /* 0x000fe4000bf05270 */
[----:B------:R-:W-:Y:S02]  /*1670*/  ULOP3.LUT UR28, UR28, 0x1000, URZ, 0xc0, !UPT ;  /* 0x000010001c1c7892 */ /* 0x000fe4000f8ec0ff */
[----:B------:R-:W-:-:S03]  /*1680*/  USHF.L.U32 UR24, UR29, UR24, URZ ;  /* 0x000000181d187299 */ /* 0x000fc600080006ff */
[----:B------:R-:W-:Y:S09]  /*1690*/  BRA.U UP1, `(.L_x_19) ;  /* 0x0000000101447547 */ /* 0x000ff2000b800000 */
[----:B------:R-:W1:Y:S01]  /*16a0*/  LDCU.128 UR8, c[0x0][0xb10] ;  /* 0x00016200ff0877ac */ /* 0x000e620008000c00 */
[----:B------:R-:W2:Y:S01]  /*16b0*/  LDCU UR12, c[0x0][0xb0c] ;  /* 0x00016180ff0c77ac */ /* 0x000ea20008000800 */
[----:B------:R-:W3:Y:S01]  /*16c0*/  LDCU UR14, c[0x0][0xb20] ;  /* 0x00016400ff0e77ac */ /* 0x000ee20008000800 */
[----:B-1----:R-:W-:Y:S02]  /*16d0*/  UIMAD.WIDE.U32 UR6, UR25, UR8, URZ ;  /* 0x00000008190672a5 */ /* 0x002fe4000f8e00ff */
[----:B------:R-:W-:Y:S02]  /*16e0*/  UIMAD.WIDE.U32 UR4, UR32, UR11, URZ ;  /* 0x0000000b200472a5 */ /* 0x000fe4000f8e00ff */
[----:B--2---:R-:W-:Y:S02]  /*16f0*/  UISETP.NE.AND UP2, UPT, UR12, 0x1, UPT ;  /* 0x000000010c00788c */ /* 0x004fe4000bf45270 */
[----:B------:R-:W-:Y:S01]  /*1700*/  UISETP.NE.AND UP1, UPT, UR10, 0x1, UPT ;  /* 0x000000010a00788c */ /* 0x000fe2000bf25270 */
[----:B------:R-:W-:-:S02]  /*1710*/  UMOV UR6, UR7 ;  /* 0x0000000700067c82 */ /* 0x000fc40008000000 */
[----:B------:R-:W-:Y:S01]  /*1720*/  UMOV UR4, UR5 ;  /* 0x0000000500047c82 */ /* 0x000fe20008000000 */
[----:B------:R-:W-:Y:S02]  /*1730*/  USHF.R.U32.HI UR6, URZ, UR9, UR6 ;  /* 0x00000009ff067299 */ /* 0x000fe40008011606 */
[----:B---3--:R-:W-:Y:S02]  /*1740*/  USHF.R.U32.HI UR4, URZ, UR14, UR4 ;  /* 0x0000000eff047299 */ /* 0x008fe40008011604 */
[----:B------:R-:W-:Y:S02]  /*1750*/  USEL UR5, UR25, UR6, !UP2 ;  /* 0x0000000619057287 */ /* 0x000fe4000d000000 */
[----:B------:R-:W-:-:S04]  /*1760*/  USEL UR4, UR32, UR4, !UP1 ;  /* 0x0000000420047287 */ /* 0x000fc8000c800000 */
[----:B------:R-:W-:Y:S02]  /*1770*/  UIADD3 UR6, UPT, UPT, -UR4, UR5, URZ ;  /* 0x0000000504067290 */ /* 0x000fe4000fffe1ff */
[----:B------:R-:W-:Y:S02]  /*1780*/  UIADD3 UR4, UPT, UPT, UR4, -UR5, URZ ;  /* 0x8000000504047290 */ /* 0x000fe4000fffe0ff */
[----:B------:R-:W-:Y:S02]  /*1790*/  UIMAD UR32, UR6, UR10, UR32 ;  /* 0x0000000a062072a4 */ /* 0x000fe4000f8e0220 */
[----:B------:R-:W-:-:S12]  /*17a0*/  UIMAD UR25, UR4, UR12, UR25 ;  /* 0x0000000c041972a4 */ /* 0x000fd8000f8e0219 */
.L_x_19:
[----:B------:R-:W-:Y:S05]  /*17b0*/  BRA.U !UP5, `(.L_x_20) ;  /* 0x000000010d0c7547 */ /* 0x000fea000b800000 */
[----:B------:R-:W-:Y:S01]  /*17c0*/  UCGABAR_WAIT ;  /* 0x0000000000007dc7 */ /* 0x000fe20008000000 */
[----:B------:R-:W-:Y:S01]  /*17d0*/  CCTL.IVALL ;  /* 0x00000000ff00798f */ /* 0x000fe20002000000 */
[----:B------:R-:W-:Y:S05]  /*17e0*/  BRA `(.L_x_21) ;  /* 0x0000000000047947 */ /* 0x000fea0003800000 */
.L_x_20:
[----:B------:R-:W-:Y:S06]  /*17f0*/  BAR.SYNC.DEFER_BLOCKING 0x0 ;  /* 0x0000000000007b1d */ /* 0x000fec0000010000 */
.L_x_21:
[----:B------:R-:W-:Y:S05]  /*1800*/  BRA.U UP0, `(.L_x_22) ;  /* 0x0000001100f07547 */ /* 0x000fea000b800000 */
[----:B------:R-:W1:Y:S01]  /*1810*/  LDCU UR6, c[0x0][0x38c] ;  /* 0x00007180ff0677ac */ /* 0x000e620008000800 */
[----:B------:R-:W2:Y:S01]  /*1820*/  S2UR UR9, SR_CgaCtaId ;  /* 0x00000000000979c3 */ /* 0x000ea20000008800 */
[----:B------:R-:W-:Y:S01]  /*1830*/  PLOP3.LUT P1, PT, PT, PT, UP3, 0x80, 0x8 ;  /* 0x000000000008781c */ /* 0x000fe20003f2f038 */
[----:B------:R-:W-:Y:S01]  /*1840*/  IMAD.MOV.U32 R12, RZ, RZ, 0x1 ;  /* 0x00000001ff0c7424 */ /* 0x000fe200078e00ff */
[----:B------:R-:W-:Y:S01]  /*1850*/  UMOV UR8, 0x400 ;  /* 0x0000040000087882 */ /* 0x000fe20000000000 */
[----:B------:R-:W-:Y:S01]  /*1860*/  UISETP.NE.AND UP1, UPT, UR13, URZ, UPT ;  /* 0x000000ff0d00728c */ /* 0x000fe2000bf25270 */
[----:B------:R-:W-:Y:S01]  /*1870*/  ISETP.NE.AND P2, PT, R3, RZ, P3 ;  /* 0x000000ff0300720c */ /* 0x000fe20001f45270 */
[----:B------:R-:W-:Y:S01]  /*1880*/  USHF.L.U32 UR7, UR19, 0x7, URZ ;  /* 0x0000000713077899 */ /* 0x000fe200080006ff */
[----:B------:R-:W-:Y:S01]  /*1890*/  PLOP3.LUT P1, PT, P1, PT, PT, 0x8, 0x80 ;  /* 0x000000000080781c */ /* 0x000fe20000f2e170 */
[----:B------:R-:W-:Y:S01]  /*18a0*/  USHF.L.U32 UR46, UR19, 0x5, URZ ;  /* 0x00000005132e7899 */ /* 0x000fe200080006ff */
[----:B------:R-:W-:Y:S01]  /*18b0*/  CS2R R10, SRZ ;  /* 0x00000000000a7805 */ /* 0x000fe2000001ff00 */
[----:B------:R-:W-:Y:S01]  /*18c0*/  IMAD.MOV.U32 R9, RZ, RZ, RZ ;  /* 0x000000ffff097224 */ /* 0x000fe200078e00ff */
[----:B------:R-:W3:Y:S01]  /*18d0*/  LDCU UR39, c[0x0][0x370] ;  /* 0x00006e00ff2777ac */ /* 0x000ee20008000800 */
[----:B------:R-:W-:Y:S01]  /*18e0*/  IMAD.MOV.U32 R8, RZ, RZ, 0x1 ;  /* 0x00000001ff087424 */ /* 0x000fe200078e00ff */
[----:B------:R-:W4:Y:S01]  /*18f0*/  LDCU.64 UR26, c[0x0][0x348] ;  /* 0x00006900ff1a77ac */ /* 0x000f220008000a00 */
[----:B-1----:R-:W-:-:S02]  /*1900*/  UIADD3 UR5, UPT, UPT, UR6, 0x3f, URZ ;  /* 0x0000003f06057890 */ /* 0x002fc4000fffe0ff */
[----:B------:R-:W-:Y:S02]  /*1910*/  UIADD3 UR47, UPT, UPT, UR6, 0x7e, URZ ;  /* 0x0000007e062f7890 */ /* 0x000fe4000fffe0ff */
[----:B------:R-:W-:Y:S02]  /*1920*/  USHF.R.S32.HI UR4, URZ, 0x1f, UR5 ;  /* 0x0000001fff047899 */ /* 0x000fe40008011405 */
[----:B--2---:R-:W-:Y:S02]  /*1930*/  ULEA UR13, UR9, UR8, 0x18 ;  /* 0x00000008090d7291 */ /* 0x004fe4000f8ec0ff */
[----:B------:R-:W-:Y:S02]  /*1940*/  ULEA.HI UR4, UR4, UR5, URZ, 0x6 ;  /* 0x0000000504047291 */ /* 0x000fe4000f8f30ff */
[----:B------:R-:W-:Y:S02]  /*1950*/  ULOP3.LUT UR5, UR7, 0x80, URZ, 0xc0, !UPT ;  /* 0x0000008007057892 */ /* 0x000fe4000f8ec0ff */
[----:B------:R-:W-:-:S02]  /*1960*/  USHF.R.S32.HI UR42, URZ, 0x6, UR4 ;  /* 0x00000006ff2a7899 */ /* 0x000fc40008011404 */
[----:B------:R-:W-:Y:S02]  /*1970*/  UIADD3 UR4, UPT, UPT, UR6, -0x1, URZ ;  /* 0xffffffff06047890 */ /* 0x000fe4000fffe0ff */
[----:B------:R-:W-:Y:S02]  /*1980*/  UISETP.LT.U32.AND UP0, UPT, UR42, 0x4, UPT ;  /* 0x000000042a00788c */ /* 0x000fe4000bf01070 */
[----:B------:R-:W-:Y:S02]  /*1990*/  UISETP.GE.U32.AND UP2, UPT, UR4, -0x7f, UPT ;  /* 0xffffff810400788c */ /* 0x000fe4000bf46070 */
[----:B------:R-:W-:Y:S02]  /*19a0*/  USEL UR41, UR42, 0x4, UP0 ;  /* 0x000000042a297887 */ /* 0x000fe40008000000 */
[----:B------:R-:W-:Y:S02]  /*19b0*/  ULEA UR30, UR28, UR13, 0x1 ;  /* 0x0000000d1c1e7291 */ /* 0x000fe4000f8e08ff */
[----:B------:R-:W-:Y:S01]  /*19c0*/  UIADD3 UR4, UPT, UPT, UR41, -0x1, URZ ;  /* 0xffffffff29047890 */ /* 0x000fe2000fffe0ff */
[----:B------:R-:W1:Y:S04]  /*19d0*/  LDCU UR38, c[0x0][0x374] ;  /* 0x00006e80ff2677ac */ /* 0x000e680008000800 */
[----:B------:R-:W-:-:S02]  /*19e0*/  @UP2 UIADD3 UR4, UPT, UPT, UR41, URZ, URZ ;  /* 0x000000ff29042290 */ /* 0x000fc4000fffe0ff */
[----:B------:R-:W-:Y:S02]  /*19f0*/  ULOP3.LUT UR46, UR46, 0x20, URZ, 0xc0, !UPT ;  /* 0x000000202e2e7892 */ /* 0x000fe4000f8ec0ff */
[----:B------:R-:W-:Y:S02]  /*1a00*/  USEL UR21, UR37, 0x2, UP1 ;  /* 0x0000000225157887 */ /* 0x000fe40008800000 */
[----:B------:R-:W-:Y:S02]  /*1a10*/  ULEA.HI UR45, UR28, UR5, URZ, 0x1a ;  /* 0x000000051c2d7291 */ /* 0x000fe4000f8fd0ff */
[----:B------:R-:W-:Y:S02]  /*1a20*/  UIADD3 UR30, UPT, UPT, UR30, 0x6400, URZ ;  /* 0x000064001e1e7890 */ /* 0x000fe4000fffe0ff */
[----:B------:R-:W-:Y:S02]  /*1a30*/  UIADD3 UR44, UPT, UPT, UR42, -UR41, URZ ;  /* 0x800000292a2c7290 */ /* 0x000fe4000fffe0ff */
[----:B------:R-:W-:-:S02]  /*1a40*/  UIADD3 UR29, UPT, UPT, UR4, 0x1, URZ ;  /* 0x00000001041d7890 */ /* 0x000fc4000fffe0ff */
[----:B------:R-:W-:Y:S01]  /*1a50*/  UIADD3 UR43, UPT, UPT, -UR4, URZ, URZ ;  /* 0x000000ff042b7290 */ /* 0x000fe2000fffe1ff */
[----:B-1-34-:R-:W-:-:S11]  /*1a60*/  UMOV UR6, URZ ;  /* 0x000000ff00067c82 */ /* 0x01afd60008000000 */
.L_x_42:
[----:B-1----:R-:W1:Y:S02]  /*1a70*/  S2UR UR4, SR_CgaCtaId ;  /* 0x00000000000479c3 */ /* 0x002e640000008800 */
[----:B-1----:R-:W-:-:S09]  /*1a80*/  UISETP.NE.AND UP0, UPT, UR4, URZ, UPT ;  /* 0x000000ff0400728c */ /* 0x002fd2000bf05270 */
[----:B------:R-:W-:Y:S05]  /*1a90*/  BRA.U UP0, `(.L_x_23) ;  /* 0x0000000100287547 */ /* 0x000fea000b800000 */
[----:B------:R-:W-:Y:S02]  /*1aa0*/  LEA R0, R9, UR13, 0x3 ;  /* 0x0000000d09007c11 */ /* 0x000fe4000f8e18ff */
[----:B------:R-:W-:-:S04]  /*1ab0*/  SHF.L.U32 R3, R8, 0x1f, RZ ;  /* 0x0000001f08037819 */ /* 0x000fc800000006ff */
[----:B------:R-:W1:Y:S02]  /*1ac0*/  SYNCS.PHASECHK.TRANS64.TRYWAIT P0, [R0+URZ+0xf0], R3 ;  /* 0x0000f003000075a7 */ /* 0x000e6400080011ff */
[----:B-1----:R-:W-:Y:S05]  /*1ad0*/  @!P0 BRA `(.L_x_24) ;  /* 0x0000006800188947 */ /* 0x002fea0003800000 */
.L_x_133:
[----:B------:R2:W-:Y:S01]  /*1ae0*/  SYNCS.ARRIVE.TRANS64.A1T0 RZ, [R0+URZ+0xe0], RZ ;  /* 0x0000e0ff00ff79a7 */ /* 0x0005e200081000ff */
[----:B------:R-:W-:-:S05]  /*1af0*/  VIADD R9, R9, 0x1 ;  /* 0x0000000109097836 */ /* 0x000fca0000000000 */
[----:B------:R-:W-:-:S04]  /*1b00*/  ISETP.NE.AND P0, PT, R9, 0x2, PT ;  /* 0x000000020900780c */ /* 0x000fc80003f05270 */
[----:B-1----:R-:W-:Y:S02]  /*1b10*/  SEL R3, RZ, 0x1, P0 ;  /* 0x00000001ff037807 */ /* 0x002fe40000000000 */
[----:B------:R-:W-:Y:S02]  /*1b20*/  SEL R9, R9, RZ, P0 ;  /* 0x000000ff09097207 */ /* 0x000fe40000000000 */
[----:B------:R-:W-:-:S07]  /*1b30*/  LOP3.LUT R8, R8, R3, RZ, 0x3c, !PT ;  /* 0x0000000308087212 */ /* 0x000fce00078e3cff */
.L_x_23:
[----:B------:R-:W-:Y:S01]  /*1b40*/  ULEA UR4, UR6, UR13, 0x3 ;  /* 0x0000000d06047291 */ /* 0x000fe2000f8e18ff */
[----:B--2---:R-:W-:Y:S01]  /*1b50*/  SHF.L.U32 R0, R12, 0x1f, RZ ;  /* 0x0000001f0c007819 */ /* 0x004fe200000006ff */
[----:B------:R-:W-:Y:S02]  /*1b60*/  UISETP.GE.U32.AND UP0, UPT, UR47, 0x7f, UPT ;  /* 0x0000007f2f00788c */ /* 0x000fe4000bf06070 */
[----:B------:R-:W-:Y:S01]  /*1b70*/  ULEA UR11, UR32, UR46, 0x6 ;  /* 0x0000002e200b7291 */ /* 0x000fe2000f8e30ff */
[----:B------:R-:W-:-:S04]  /*1b80*/  UMOV UR7, URZ ;  /* 0x000000ff00077c82 */ /* 0x000fc80008000000 */
[----:B------:R1:W2:Y:S01]  /*1b90*/  SYNCS.PHASECHK.TRANS64.TRYWAIT P0, [UR4+0x20], R0 ;  /* 0x00002000ff0075a7 */ /* 0x0002a20008001104 */
[----:B------:R-:W-:-:S04]  /*1ba0*/  ULEA.HI UR4, UR25, UR25, URZ, 0x1 ;  /* 0x0000001919047291 */ /* 0x000fc8000f8f08ff */
[----:B------:R-:W-:-:S04]  /*1bb0*/  USHF.L.U32 UR4, UR4, 0x7, URZ ;  /* 0x0000000704047899 */ /* 0x000fc800080006ff */
[----:B------:R-:W-:-:S04]  /*1bc0*/  ULOP3.LUT UR35, UR4, 0xffffff00, URZ, 0xc0, !UPT ;  /* 0xffffff0004237892 */ /* 0x000fc8000f8ec0ff */
[----:B------:R-:W-:Y:S01]  /*1bd0*/  UIADD3 UR35, UPT, UPT, UR45, UR35, URZ ;  /* 0x000000232d237290 */ /* 0x000fe2000fffe0ff */
[----:B------:R-:W-:Y:S11]  /*1be0*/  BRA.U !UP0, `(.L_x_25) ;  /* 0x0000000108c87547 */ /* 0x000ff6000b800000 */
[----:B------:R-:W-:Y:S01]  /*1bf0*/  UMOV UR16, UR43 ;  /* 0x0000002b00107c82 */ /* 0x000fe20008000000 */
[----:B------:R-:W-:Y:S01]  /*1c00*/  UMOV UR4, UR6 ;  /* 0x0000000600047c82 */ /* 0x000fe20008000000 */
[----:B------:R-:W-:-:S05]  /*1c10*/  UMOV UR34, URZ ;  /* 0x000000ff00227c82 */ /* 0x000fca0008000000 */
.L_x_31:
[----:B------:R-:W-:Y:S01]  /*1c20*/  ULEA UR33, UR4, UR13, 0x3 ;  /* 0x0000000d04217291 */ /* 0x000fe2000f8e18ff */
[----:B------:R-:W-:Y:S01]  /*1c30*/  @P3 MOV R2, 0xa000 ;  /* 0x0000a00000023802 */ /* 0x000fe20000000f00 */
[----:B--234-:R-:W-:Y:S10]  /*1c40*/  @P0 BRA `(.L_x_26) ;  /* 0x00000000000c0947 */ /* 0x01cff40003800000 */
[----:B------:R-:W-:-:S04]  /*1c50*/  SHF.L.U32 R3, R12, 0x1f, RZ ;  /* 0x0000001f0c037819 */ /* 0x000fc800000006ff */
[----:B------:R-:W2:Y:S02]  /*1c60*/  SYNCS.PHASECHK.TRANS64.TRYWAIT P0, [UR33+0x20], R3 ;  /* 0x00002003ff0075a7 */ /* 0x000ea40008001121 */
[----:B--2---:R-:W-:Y:S05]  /*1c70*/  @!P0 BRA `(.L_x_27) ;  /* 0x0000006400c48947 */ /* 0x004fea0003800000 */
.L_x_26:
[----:B------:R2:W-:Y:S01]  /*1c80*/  @P3 SYNCS.ARRIVE.TRANS64 RZ, [UR33], R2 ;  /* 0x00000002ffff39a7 */ /* 0x0005e20008000021 */
[----:B------:R-:W-:Y:S02]  /*1c90*/  ULOP3.LUT UR5, UR21, 0x2, URZ, 0xfc, !UPT ;  /* 0x0000000215057892 */ /* 0x000fe4000f8efcff */
[----:B------:R-:W-:Y:S02]  /*1ca0*/  UIADD3 UR16, UPT, UPT, UR16, 0x1, URZ ;  /* 0x0000000110107890 */ /* 0x000fe4000fffe0ff */
[----:B------:R-:W-:Y:S02]  /*1cb0*/  UISETP.NE.AND UP0, UPT, UR5, 0x2, UPT ;  /* 0x000000020500788c */ /* 0x000fe4000bf05270 */
[----:B------:R-:W-:-:S07]  /*1cc0*/  UISETP.NE.AND UP2, UPT, UR16, 0x1, UPT ;  /* 0x000000011000788c */ /* 0x000fce000bf45270 */
[----:B------:R-:W-:Y:S05]  /*1cd0*/  BRA.U UP0, `(.L_x_28) ;  /* 0x0000000100047547 */ /* 0x000fea000b800000 */
[----:B------:R-:W-:Y:S05]  /*1ce0*/  BPT.TRAP 0x1 ;  /* 0x000000040000795c */ /* 0x000fea0000300000 */
.L_x_28:
[----:B------:R-:W-:Y:S04]  /*1cf0*/  BSSY.RECONVERGENT B0, `(.L_x_29) ;  /* 0x0000003000007945 */ /* 0x000fe80003800200 */
[----:B------:R-:W-:Y:S05]  /*1d00*/  @!P2 BRA `(.L_x_30) ;  /* 0x000000000004a947 */ /* 0x000fea0003800000 */
[----:B------:R-:W-:Y:S05]  /*1d10*/  BPT.TRAP 0x1 ;  /* 0x000000040000795c */ /* 0x000fea0000300000 */
.L_x_30:
[----:B------:R-:W-:Y:S05]  /*1d20*/  BSYNC.RECONVERGENT B0 ;  /* 0x0000000000007941 */ /* 0x000fea0003800200 */
.L_x_29:
[----:B------:R-:W-:Y:S02]  /*1d30*/  UIADD3 UR5, UPT, UPT, UR4, 0x1, URZ ;  /* 0x0000000104057890 */ /* 0x000fe4000fffe0ff */
[----:B------:R-:W-:Y:S02]  /*1d40*/  ULEA UR32, UR4, UR28, 0xd ;  /* 0x0000001c04207291 */ /* 0x000fe4000f8e68ff */
[----:B------:R-:W-:Y:S02]  /*1d50*/  UISETP.NE.AND UP0, UPT, UR5, 0x4, UPT ;  /* 0x000000040500788c */ /* 0x000fe4000bf05270 */
[----:B------:R-:W-:Y:S02]  /*1d60*/  UIADD3 UR14, UP1, UPT, UR26, 0x80, URZ ;  /* 0x000000801a0e7890 */ /* 0x000fe4000ff3e0ff */
[----:B------:R-:W-:Y:S02]  /*1d70*/  USEL UR7, URZ, 0x1, UP0 ;  /* 0x00000001ff077887 */ /* 0x000fe40008000000 */
[----:B------:R-:W-:-:S02]  /*1d80*/  USEL UR6, UR5, URZ, UP0 ;  /* 0x000000ff05067287 */ /* 0x000fc40008000000 */
[----:B------:R-:W-:Y:S02]  /*1d90*/  ULEA UR8, UR4, UR13, 0xc ;  /* 0x0000000d04087291 */ /* 0x000fe4000f8e60ff */
[----:B------:R-:W-:Y:S01]  /*1da0*/  ULEA UR5, UR6, UR13, 0x3 ;  /* 0x0000000d06057291 */ /* 0x000fe2000f8e18ff */
[----:B------:R-:W-:Y:S01]  /*1db0*/  LOP3.LUT R12, R12, UR7, RZ, 0x3c, !PT ;  /* 0x000000070c0c7c12 */ /* 0x000fe2000f8e3cff */
[----:B------:R-:W-:Y:S02]  /*1dc0*/  ULEA UR32, UR32, UR13, 0x1 ;  /* 0x0000000d20207291 */ /* 0x000fe4000f8e08ff */
[----:B------:R-:W-:Y:S01]  /*1dd0*/  UIADD3 UR4, UP0, UPT, UR26, 0x180, URZ ;  /* 0x000001801a047890 */ /* 0x000fe2000ff1e0ff */
[----:B-1----:R-:W-:Y:S01]  /*1de0*/  SHF.L.U32 R0, R12, 0x1f, RZ ;  /* 0x0000001f0c007819 */ /* 0x002fe200000006ff */
[----:B------:R-:W-:Y:S02]  /*1df0*/  ULOP3.LUT UR33, UR33, 0xfefffff8, URZ, 0xc0, !UPT ;  /* 0xfefffff821217892 */ /* 0x000fe4000f8ec0ff */
[----:B------:R-:W-:Y:S01]  /*1e00*/  UIADD3.X UR15, UPT, UPT, URZ, UR27, URZ, UP1, !UPT ;  /* 0x0000001bff0f7290 */ /* 0x000fe20008ffe4ff */
[----:B------:R3:W4:Y:S01]  /*1e10*/  SYNCS.PHASECHK.TRANS64.TRYWAIT P0, [UR5+0x20], R0 ;  /* 0x00002000ff0075a7 */ /* 0x0007220008001105 */
[----:B------:R-:W-:-:S02]  /*1e20*/  UIADD3 UR32, UPT, UPT, UR32, 0x6400, URZ ;  /* 0x0000640020207890 */ /* 0x000fc4000fffe0ff */
[----:B------:R-:W-:Y:S02]  /*1e30*/  UPRMT UR7, URZ, 0x5410, UR24 ;  /* 0x00005410ff077896 */ /* 0x000fe40008000018 */
[----:B------:R-:W-:Y:S02]  /*1e40*/  UIADD3 UR8, UPT, UPT, UR8, 0x16400, URZ ;  /* 0x0001640008087890 */ /* 0x000fe4000fffe0ff */
[----:B------:R-:W-:Y:S01]  /*1e50*/  UIADD3.X UR5, UPT, UPT, URZ, UR27, URZ, UP0, !UPT ;  /* 0x0000001bff057290 */ /* 0x000fe200087fe4ff */
[----:B------:R-:W-:Y:S01]  /*1e60*/  UMOV UR18, 0x0 ;  /* 0x0000000000127882 */ /* 0x000fe20000000000 */
[----:B------:R-:W-:Y:S01]  /*1e70*/  UMOV UR19, 0x10000000 ;  /* 0x1000000000137882 */ /* 0x000fe20000000000 */
[----:B------:R-:W-:Y:S01]  /*1e80*/  UMOV UR10, UR34 ;  /* 0x00000022000a7c82 */ /* 0x000fe20008000000 */
[----:B------:R-:W-:Y:S01]  /*1e90*/  UMOV UR12, UR36 ;  /* 0x00000024000c7c82 */ /* 0x000fe20008000000 */
[----:B------:R-:W-:Y:S01]  /*1ea0*/  UMOV UR9, UR33 ;  /* 0x0000002100097c82 */ /* 0x000fe20008000000 */
[----:B------:R1:W-:Y:S03]  /*1eb0*/  UTMALDG.3D.MULTICAST.2CTA [UR32], [UR14], UR7, desc[UR18] ;  /* 0x000012200e0073b4 */ /* 0x0003e60008211807 */
[----:B------:R2:W-:Y:S01]  /*1ec0*/  UTMALDG.3D.2CTA [UR8], [UR4], desc[UR18] ;  /* 0x00001208040075b4 */ /* 0x0005e20008211000 */
[----:B-1----:R-:W-:Y:S01]  /*1ed0*/  UIADD3 UR34, UPT, UPT, UR34, 0x40, URZ ;  /* 0x0000004022227890 */ /* 0x002fe2000fffe0ff */
[----:B------:R-:W-:Y:S01]  /*1ee0*/  UMOV UR7, UR29 ;  /* 0x0000001d00077c82 */ /* 0x000fe20008000000 */
[----:B--2---:R-:W-:Y:S01]  /*1ef0*/  UMOV UR4, UR6 ;  /* 0x0000000600047c82 */ /* 0x004fe20008000000 */
[----:B------:R-:W-:Y:S09]  /*1f00*/  BRA.U UP2, `(.L_x_31) ;  /* 0xfffffffd02447547 */ /* 0x000ff2000b83ffff */
.L_x_25:
[----:B------:R-:W-:Y:S01]  /*1f10*/  ULEA UR4, UR6, UR13, 0x3 ;  /* 0x0000000d06047291 */ /* 0x000fe2000f8e18ff */
[----:B-1-3--:R-:W-:Y:S01]  /*1f20*/  SHF.L.U32 R0, R12, 0x1f, RZ ;  /* 0x0000001f0c007819 */ /* 0x00afe200000006ff */
[----:B------:R-:W-:Y:S01]  /*1f30*/  @!P1 SYNCS.ARRIVE.TRANS64.A1T0 RZ, [UR13+0x78], RZ ;  /* 0x000078ffffff99a7 */ /* 0x000fe2000810000d */
[----:B------:R-:W-:-:S06]  /*1f40*/  UISETP.GT.AND UP0, UPT, UR42, UR41, UPT ;  /* 0x000000292a00728c */ /* 0x000fcc000bf04270 */
[----:B--2-4-:R1:W2:Y:S03]  /*1f50*/  SYNCS.PHASECHK.TRANS64.TRYWAIT P0, [UR4+0x20], R0 ;  /* 0x00002000ff0075a7 */ /* 0x0142a60008001104 */
[----:B------:R-:W-:Y:S05]  /*1f60*/  BRA.U !UP0, `(.L_x_32) ;  /* 0x0000000108c07547 */ /* 0x000fea000b800000 */
[----:B------:R-:W-:Y:S01]  /*1f70*/  UIADD3 UR25, UPT, UPT, UR44, UR7, URZ ;  /* 0x000000072c197290 */ /* 0x000fe2000fffe0ff */
[----:B------:R-:W-:-:S11]  /*1f80*/  UMOV UR4, UR6 ;  /* 0x0000000600047c82 */ /* 0x000fd60008000000 */
.L_x_38:
[----:B------:R-:W-:Y:S01]  /*1f90*/  ULEA UR17, UR4, UR13, 0x3 ;  /* 0x0000000d04117291 */ /* 0x000fe2000f8e18ff */
[----:B--2---:R-:W-:Y:S01]  /*1fa0*/  @P3 MOV R2, 0xa000 ;  /* 0x0000a00000023802 */ /* 0x004fe20000000f00 */
[----:B--2-4-:R-:W-:Y:S10]  /*1fb0*/  @P0 BRA `(.L_x_33) ;  /* 0x00000000000c0947 */ /* 0x014ff40003800000 */
[----:B------:R-:W-:-:S04]  /*1fc0*/  SHF.L.U32 R3, R12, 0x1f, RZ ;  /* 0x0000001f0c037819 */ /* 0x000fc800000006ff */
[----:B------:R-:W2:Y:S02]  /*1fd0*/  SYNCS.PHASECHK.TRANS64.TRYWAIT P0, [UR17+0x20], R3 ;  /* 0x00002003ff0075a7 */ /* 0x000ea40008001111 */
[----:B--2---:R-:W-:Y:S05]  /*1fe0*/  @!P0 BRA `(.L_x_34) ;  /* 0x0000006400008947 */ /* 0x004fea0003800000 */
.L_x_33:
[----:B------:R2:W-:Y:S01]  /*1ff0*/  @P3 SYNCS.ARRIVE.TRANS64 RZ, [UR17], R2 ;  /* 0x00000002ffff39a7 */ /* 0x0005e20008000011 */
[----:B------:R-:W-:-:S04]  /*2000*/  ULOP3.LUT UR5, UR21, 0x2, URZ, 0xfc, !UPT ;  /* 0x0000000215057892 */ /* 0x000fc8000f8efcff */
[----:B------:R-:W-:-:S09]  /*2010*/  UISETP.NE.AND UP0, UPT, UR5, 0x2, UPT ;  /* 0x000000020500788c */ /* 0x000fd2000bf05270 */
[----:B------:R-:W-:Y:S05]  /*2020*/  BRA.U UP0, `(.L_x_35) ;  /* 0x0000000100047547 */ /* 0x000fea000b800000 */
[----:B------:R-:W-:Y:S05]  /*2030*/  BPT.TRAP 0x1 ;  /* 0x000000040000795c */ /* 0x000fea0000300000 */
.L_x_35:
[----:B------:R-:W-:Y:S04]  /*2040*/  BSSY.RECONVERGENT B0, `(.L_x_36) ;  /* 0x0000003000007945 */ /* 0x000fe80003800200 */
[----:B------:R-:W-:Y:S05]  /*2050*/  @!P2 BRA `(.L_x_37) ;  /* 0x000000000004a947 */ /* 0x000fea0003800000 */
[----:B------:R-:W-:Y:S05]  /*2060*/  BPT.TRAP 0x1 ;  /* 0x000000040000795c */ /* 0x000fea0000300000 */
.L_x_37:
[----:B------:R-:W-:Y:S05]  /*2070*/  BSYNC.RECONVERGENT B0 ;  /* 0x0000000000007941 */ /* 0x000fea0003800200 */
.L_x_36:
[----:B------:R-:W-:Y:S02]  /*2080*/  UIADD3 UR5, UPT, UPT, UR4, 0x1, URZ ;  /* 0x0000000104057890 */ /* 0x000fe4000fffe0ff */
[----:B------:R-:W-:Y:S02]  /*2090*/  UIADD3 UR14, UP1, UPT, UR26, 0x80, URZ ;  /* 0x000000801a0e7890 */ /* 0x000fe4000ff3e0ff */
[----:B------:R-:W-:Y:S02]  /*20a0*/  UISETP.NE.AND UP0, UPT, UR5, 0x4, UPT ;  /* 0x000000040500788c */ /* 0x000fe4000bf05270 */
[----:B------:R-:W-:Y:S02]  /*20b0*/  ULEA UR16, UR4, UR30, 0xe ;  /* 0x0000001e04107291 */ /* 0x000fe4000f8e70ff */
[----:B------:R-:W-:Y:S02]  /*20c0*/  USEL UR8, URZ, 0x1, UP0 ;  /* 0x00000001ff087887 */ /* 0x000fe40008000000 */
[----:B------:R-:W-:-:S02]  /*20d0*/  USEL UR6, UR5, URZ, UP0 ;  /* 0x000000ff05067287 */ /* 0x000fc40008000000 */
[----:B------:R-:W-:Y:S02]  /*20e0*/  UIADD3 UR22, UP0, UPT, UR26, 0x180, URZ ;  /* 0x000001801a167890 */ /* 0x000fe4000ff1e0ff */
[----:B------:R-:W-:Y:S01]  /*20f0*/  LOP3.LUT R12, R12, UR8, RZ, 0x3c, !PT ;  /* 0x000000080c0c7c12 */ /* 0x000fe2000f8e3cff */
[----:B------:R-:W-:Y:S02]  /*2100*/  ULEA UR8, UR4, UR13, 0xc ;  /* 0x0000000d04087291 */ /* 0x000fe4000f8e60ff */
[----:B------:R-:W-:Y:S01]  /*2110*/  ULEA UR5, UR6, UR13, 0x3 ;  /* 0x0000000d06057291 */ /* 0x000fe2000f8e18ff */
[----:B-1----:R-:W-:Y:S01]  /*2120*/  SHF.L.U32 R0, R12, 0x1f, RZ ;  /* 0x0000001f0c007819 */ /* 0x002fe200000006ff */
[----:B------:R-:W-:Y:S02]  /*2130*/  USHF.L.U32 UR18, UR7, 0x6, URZ ;  /* 0x0000000607127899 */ /* 0x000fe400080006ff */
[----:B------:R-:W-:Y:S02]  /*2140*/  ULOP3.LUT UR17, UR17, 0xfefffff8, URZ, 0xc0, !UPT ;  /* 0xfefffff811117892 */ /* 0x000fe4000f8ec0ff */
[----:B------:R-:W-:-:S02]  /*2150*/  UIADD3.X UR15, UPT, UPT, URZ, UR27, URZ, UP1, !UPT ;  /* 0x0000001bff0f7290 */ /* 0x000fc40008ffe4ff */
[----:B------:R-:W-:Y:S01]  /*2160*/  UPRMT UR4, URZ, 0x5410, UR24 ;  /* 0x00005410ff047896 */ /* 0x000fe20008000018 */
[----:B------:R3:W4:Y:S01]  /*2170*/  SYNCS.PHASECHK.TRANS64.TRYWAIT P0, [UR5+0x20], R0 ;  /* 0x00002000ff0075a7 */ /* 0x0007220008001105 */
[----:B------:R-:W-:Y:S02]  /*2180*/  UIADD3 UR8, UPT, UPT, UR8, 0x16400, URZ ;  /* 0x0001640008087890 */ /* 0x000fe4000fffe0ff */
[----:B------:R-:W-:Y:S01]  /*2190*/  UIADD3.X UR23, UPT, UPT, URZ, UR27, URZ, UP0, !UPT ;  /* 0x0000001bff177290 */ /* 0x000fe200087fe4ff */
[----:B------:R-:W-:Y:S01]  /*21a0*/  UMOV UR32, 0x0 ;  /* 0x0000000000207882 */ /* 0x000fe20000000000 */
[----:B------:R-:W-:Y:S01]  /*21b0*/  UMOV UR33, 0x10000000 ;  /* 0x1000000000217882 */ /* 0x000fe20000000000 */
[----:B------:R-:W-:Y:S01]  /*21c0*/  UMOV UR19, UR35 ;  /* 0x0000002300137c82 */ /* 0x000fe20008000000 */
[----:B------:R-:W-:Y:S01]  /*21d0*/  UMOV UR20, UR36 ;  /* 0x0000002400147c82 */ /* 0x000fe20008000000 */
[----:B------:R-:W-:Y:S01]  /*21e0*/  UMOV UR12, UR36 ;  /* 0x00000024000c7c82 */ /* 0x000fe20008000000 */
[----:B------:R-:W-:Y:S01]  /*21f0*/  UMOV UR9, UR17 ;  /* 0x0000001100097c82 */ /* 0x000fe20008000000 */
[----:B------:R-:W-:Y:S01]  /*2200*/  UMOV UR10, UR18 ;  /* 0x00000012000a7c82 */ /* 0x000fe20008000000 */
[----:B------:R1:W-:Y:S01]  /*2210*/  UTMALDG.3D.MULTICAST.2CTA [UR16], [UR14], UR4, desc[UR32] ;  /* 0x000020100e0073b4 */ /* 0x0003e20008211804 */
[----:B------:R-:W-:-:S04]  /*2220*/  UIADD3 UR7, UPT, UPT, UR7, 0x1, URZ ;  /* 0x0000000107077890 */ /* 0x000fc8000fffe0ff */
[----:B------:R-:W-:Y:S01]  /*2230*/  UISETP.NE.AND UP0, UPT, UR7, UR25, UPT ;  /* 0x000000190700728c */ /* 0x000fe2000bf05270 */
[----:B------:R3:W-:Y:S01]  /*2240*/  UTMALDG.3D.2CTA [UR8], [UR22], desc[UR32] ;  /* 0x00002008160075b4 */ /* 0x0007e20008211000 */
[----:B-1----:R-:W-:-:S07]  /*2250*/  UMOV UR4, UR6 ;  /* 0x0000000600047c82 */ /* 0x002fce0008000000 */
[----:B---3--:R-:W-:Y:S05]  /*2260*/  BRA.U UP0, `(.L_x_38) ;  /* 0xfffffffd00487547 */ /* 0x008fea000b83ffff */
.L_x_32:
[C---:B------:R-:W-:Y:S01]  /*2270*/  LEA R3, R11.reuse, UR13, 0x3 ;  /* 0x0000000d0b037c11 */ /* 0x040fe2000f8e18ff */
[----:B------:R-:W-:Y:S01]  /*2280*/  NOP ;  /* 0x0000000000007918 */ /* 0x000fe20000000000 */
[----:B-1----:R-:W-:Y:S02]  /*2290*/  SHF.L.U32 R0, R10, 0x1f, RZ ;  /* 0x0000001f0a007819 */ /* 0x002fe400000006ff */
[----:B------:R-:W-:Y:S02]  /*22a0*/  LEA R5, R11, UR13, 0x4 ;  /* 0x0000000d0b057c11 */ /* 0x000fe4000f8e20ff */
[----:B--2-4-:R-:W1:Y:S02]  /*22b0*/  SYNCS.PHASECHK.TRANS64.TRYWAIT P0, [R3+URZ+0x80], R0 ;  /* 0x00008000030075a7 */ /* 0x014e6400080011ff */
[----:B-1----:R-:W-:Y:S05]  /*22c0*/  @!P0 BRA `(.L_x_39) ;  /* 0x0000006000608947 */ /* 0x002fea0003800000 */
.L_x_136:
[----:B------:R-:W2:Y:S01]  /*22d0*/  LDS.128 R4, [R5+0x110] ;  /* 0x0001100005047984 */ /* 0x000ea20000000c00 */
[----:B------:R-:W-:Y:S01]  /*22e0*/  UISETP.GE.AND UP0, UPT, UR40, 0x1, UPT ;  /* 0x000000012800788c */ /* 0x000fe2000bf06270 */
[----:B------:R-:W-:Y:S01]  /*22f0*/  @!PT LDS RZ, [RZ] ;  /* 0x00000000fffff984 */ /* 0x000fe20000000800 */
[----:B------:R-:W-:Y:S01]  /*2300*/  @!PT LDS RZ, [RZ] ;  /* 0x00000000fffff984 */ /* 0x000fe20000000800 */
[----:B------:R-:W-:Y:S01]  /*2310*/  @!PT LDS RZ, [RZ] ;  /* 0x00000000fffff984 */ /* 0x000fe20000000800 */
[----:B------:R-:W-:Y:S01]  /*2320*/  @!PT LDS RZ, [RZ] ;  /* 0x00000000fffff984 */ /* 0x000fe20000000800 */
[----:B------:R3:W-:Y:S06]  /*2330*/  MEMBAR.ALL.CTA ;  /* 0x0000000000007992 */ /* 0x0007ec0000008000 */
[----:B---3--:R-:W3:Y:S01]  /*2340*/  FENCE.VIEW.ASYNC.S ;  /* 0x00000000000073c6 */ /* 0x008ee20000000000 */
[----:B--2---:R-:W-:-:S13]  /*2350*/  LOP3.LUT P0, RZ, R6, 0x1, RZ, 0xc0, !PT ;  /* 0x0000000106ff7812 */ /* 0x004fda000780c0ff */
[----:B---3--:R-:W-:Y:S01]  /*2360*/  VOTEU.ANY UP1, P0 ;  /* 0x0000000000ff7886 */ /* 0x008fe20000020100 */
[----:B------:R-:W-:-:S13]  /*2370*/  PLOP3.LUT P0, PT, PT, PT, UP1, 0x80, 0x8 ;  /* 0x000000000008781c */ /* 0x000fda0003f0f018 */
[----:B-1----:R-:W-:Y:S02]  /*2380*/  @P0 LOP3.LUT R0, R5, 0xffff, RZ, 0xc0, !PT ;  /* 0x0000ffff05000812 */ /* 0x002fe400078ec0ff */
[----:B------:R-:W-:Y:S02]  /*2390*/  @P0 MOV R2, R4 ;  /* 0x0000000400020202 */ /* 0x000fe40000000f00 */
[----:B------:R-:W-:Y:S01]  /*23a0*/  @P0 R2UR UR5, R0 ;  /* 0x00000000000502ca */ /* 0x000fe200000e0000 */
[----:B------:R-:W-:Y:S01]  /*23b0*/  VIADD R0, R3, 0x90 ;  /* 0x0000009003007836 */ /* 0x000fe20000000000 */
[----:B------:R-:W-:Y:S02]  /*23c0*/  @P0 SHF.R.U32.HI R4, RZ, 0x10, R5 ;  /* 0x00000010ff040819 */ /* 0x000fe40000011605 */
[----:B------:R-:W-:Y:S02]  /*23d0*/  @P0 R2UR UR7, R2 ;  /* 0x00000000020702ca */ /* 0x000fe400000e0000 */
[----:B------:R-:W-:-:S02]  /*23e0*/  PRMT R0, RZ, 0x654, R0 ;  /* 0x00000654ff007816 */ /* 0x000fc40000000000 */
[----:B------:R-:W-:Y:S02]  /*23f0*/  @P0 R2UR UR4, R4 ;  /* 0x00000000040402ca */ /* 0x000fe400000e0000 */
[----:B------:R1:W-:Y:S03]  /*2400*/  SYNCS.ARRIVE.TRANS64.RED.A1T0 RZ, [R0+URZ], RZ ;  /* 0x000000ff00ff79a7 */ /* 0x0003e600081004ff */
[----:B------:R-:W-:-:S04]  /*2410*/  @UP1 UMOV UR31, UR5 ;  /* 0x00000005001f1c82 */ /* 0x000fc80008000000 */
[----:B------:R-:W-:-:S04]  /*2420*/  @UP1 UMOV UR37, UR7 ;  /* 0x0000000700251c82 */ /* 0x000fc80008000000 */
[----:B------:R-:W-:Y:S01]  /*2430*/  @UP1 UMOV UR36, UR4 ;  /* 0x0000000400241c82 */ /* 0x000fe20008000000 */
[----:B------:R-:W-:Y:S05]  /*2440*/  BRA.U !UP0, `(.L_x_40) ;  /* 0x0000000108d47547 */ /* 0x000fea000b800000 */
[----:B------:R-:W2:Y:S01]  /*2450*/  LDCU.128 UR16, c[0x0][0xb10] ;  /* 0x00016200ff1077ac */ /* 0x000ea20008000c00 */
[----:B------:R-:W3:Y:S01]  /*2460*/  LDCU UR12, c[0x0][0xb20] ;  /* 0x00016400ff0c77ac */ /* 0x000ee20008000800 */
[----:B------:R-:W4:Y:S01]  /*2470*/  LDCU UR20, c[0x0][0xb0c] ;  /* 0x00016180ff1477ac */ /* 0x000f220008000800 */
[----:B------:R-:W1:Y:S01]  /*2480*/  LDCU.64 UR8, c[0x0][0xb28] ;  /* 0x00016500ff0877ac */ /* 0x000e620008000a00 */
[----:B------:R-:W-:Y:S02]  /*2490*/  UISETP.NE.AND UP3, UPT, UR40, 0x1, UPT ;  /* 0x000000012800788c */ /* 0x000fe4000bf65270 */
[----:B--2---:R-:W-:Y:S02]  /*24a0*/  UIMAD.WIDE.U32 UR10, UR38, UR19, URZ ;  /* 0x00000013260a72a5 */ /* 0x004fe4000f8e00ff */
[----:B------:R-:W-:Y:S02]  /*24b0*/  UIMAD.WIDE.U32 UR4, UR39, UR16, URZ ;  /* 0x00000010270472a5 */ /* 0x000fe4000f8e00ff */
[----:B------:R-:W-:-:S02]  /*24c0*/  UISETP.NE.AND UP0, UPT, UR18, 0x1, UPT ;  /* 0x000000011200788c */ /* 0x000fc4000bf05270 */
[----:B------:R-:W-:Y:S01]  /*24d0*/  UIMAD.WIDE.U32 UR22, UR31, UR19, URZ ;  /* 0x000000131f1672a5 */ /* 0x000fe2000f8e00ff */
[----:B------:R-:W-:Y:S02]  /*24e0*/  UMOV UR10, UR11 ;  /* 0x0000000b000a7c82 */ /* 0x000fe40008000000 */
[----:B------:R-:W-:Y:S01]  /*24f0*/  UMOV UR4, UR5 ;  /* 0x0000000500047c82 */ /* 0x000fe20008000000 */
[----:B---3--:R-:W-:Y:S02]  /*2500*/  USHF.R.U32.HI UR10, URZ, UR12, UR10 ;  /* 0x0000000cff0a7299 */ /* 0x008fe4000801160a */
[----:B----4-:R-:W-:Y:S02]  /*2510*/  UISETP.NE.AND UP2, UPT, UR20, 0x1, UPT ;  /* 0x000000011400788c */ /* 0x010fe4000bf45270 */
[----:B------:R-:W-:Y:S02]  /*2520*/  USHF.R.U32.HI UR4, URZ, UR17, UR4 ;  /* 0x00000011ff047299 */ /* 0x000fe40008011604 */
[----:B------:R-:W-:-:S02]  /*2530*/  USEL UR5, UR38, UR10, !UP0 ;  /* 0x0000000a26057287 */ /* 0x000fc4000c000000 */
[----:B------:R-:W-:Y:S02]  /*2540*/  USEL UR7, UR39, UR4, !UP2 ;  /* 0x0000000427077287 */ /* 0x000fe4000d000000 */
[----:B-1----:R-:W-:Y:S01]  /*2550*/  UIMAD.WIDE.U32 UR10, UR5, UR8, URZ ;  /* 0x00000008050a72a5 */ /* 0x002fe2000f8e00ff */
[----:B------:R-:W-:Y:S01]  /*2560*/  UMOV UR4, UR23 ;  /* 0x0000001700047c82 */ /* 0x000fe20008000000 */
[----:B------:R-:W-:Y:S02]  /*2570*/  UIMAD.WIDE.U32 UR14, UR37, UR16, URZ ;  /* 0x00000010250e72a5 */ /* 0x000fe4000f8e00ff */
[----:B------:R-:W-:-:S03]  /*2580*/  UIMAD.WIDE.U32 UR22, UR7, UR8, URZ ;  /* 0x00000008071672a5 */ /* 0x000fc6000f8e00ff */
[----:B------:R-:W-:Y:S01]  /*2590*/  UMOV UR10, UR11 ;  /* 0x0000000b000a7c82 */ /* 0x000fe20008000000 */
[----:B------:R-:W-:Y:S02]  /*25a0*/  USHF.R.U32.HI UR4, URZ, UR12, UR4 ;  /* 0x0000000cff047299 */ /* 0x000fe40008011604 */
[----:B------:R-:W-:Y:S01]  /*25b0*/  @UP3 USHF.R.U32.HI UR5, URZ, UR9, UR10 ;  /* 0x00000009ff053299 */ /* 0x000fe2000801160a */
[----:B------:R-:W-:Y:S01]  /*25c0*/  UMOV UR14, UR15 ;  /* 0x0000000f000e7c82 */ /* 0x000fe20008000000 */
[----:B------:R-:W-:Y:S01]  /*25d0*/  UMOV UR22, UR23 ;  /* 0x0000001700167c82 */ /* 0x000fe20008000000 */
[----:B------:R-:W-:Y:S02]  /*25e0*/  USHF.R.U32.HI UR17, URZ, UR17, UR14 ;  /* 0x00000011ff117299 */ /* 0x000fe4000801160e */
[----:B------:R-:W-:Y:S02]  /*25f0*/  USEL UR4, UR31, UR4, !UP0 ;  /* 0x000000041f047287 */ /* 0x000fe4000c000000 */
[----:B------:R-:W-:-:S02]  /*2600*/  @UP3 USHF.R.U32.HI UR7, URZ, UR9, UR22 ;  /* 0x00000009ff073299 */ /* 0x000fc40008011616 */
[----:B------:R-:W-:Y:S02]  /*2610*/  UIMAD UR10, UR40, UR5, URZ ;  /* 0x00000005280a72a4 */ /* 0x000fe4000f8e02ff */
[----:B------:R-:W-:Y:S02]  /*2620*/  USEL UR5, UR37, UR17, !UP2 ;  /* 0x0000001125057287 */ /* 0x000fe4000d000000 */
[----:B------:R-:W-:Y:S02]  /*2630*/  UIMAD UR12, UR40, UR7, URZ ;  /* 0x00000007280c72a4 */ /* 0x000fe4000f8e02ff */
[----:B------:R-:W-:Y:S02]  /*2640*/  UISETP.GE.AND UP0, UPT, UR4, UR10, UPT ;  /* 0x0000000a0400728c */ /* 0x000fe4000bf06270 */
[----:B------:R-:W-:Y:S02]  /*2650*/  UIMAD.WIDE.U32 UR10, UR4, UR8, URZ ;  /* 0x00000008040a72a5 */ /* 0x000fe4000f8e00ff */
[----:B------:R-:W-:-:S02]  /*2660*/  UISETP.GE.OR UP0, UPT, UR5, UR12, UP0 ;  /* 0x0000000c0500728c */ /* 0x000fc40008706670 */
[----:B------:R-:W-:Y:S02]  /*2670*/  UIMAD.WIDE.U32 UR14, UR5, UR8, URZ ;  /* 0x00000008050e72a5 */ /* 0x000fe4000f8e00ff */
[----:B------:R-:W-:Y:S01]  /*2680*/  UIADD3 UR12, UPT, UPT, -UR5, URZ, URZ ;  /* 0x000000ff050c7290 */ /* 0x000fe2000fffe1ff */
[----:B------:R-:W-:Y:S01]  /*2690*/  UMOV UR10, UR11 ;  /* 0x0000000b000a7c82 */ /* 0x000fe20008000000 */
[----:B------:R-:W-:Y:S02]  /*26a0*/  UIADD3 UR11, UPT, UPT, -UR4, URZ, URZ ;  /* 0x000000ff040b7290 */ /* 0x000fe4000fffe1ff */
[----:B------:R-:W-:-:S03]  /*26b0*/  USHF.R.U32.HI UR10, URZ, UR9, UR10 ;  /* 0x00000009ff0a7299 */ /* 0x000fc6000801160a */
[----:B------:R-:W-:Y:S01]  /*26c0*/  @!UP0 UMOV UR8, UR15 ;  /* 0x0000000f00088c82 */ /* 0x000fe20008000000 */
[----:B------:R-:W-:Y:S02]  /*26d0*/  UIMAD UR11, UR18, UR11, UR31 ;  /* 0x0000000b120b72a4 */ /* 0x000fe4000f8e021f */
[----:B------:R-:W-:Y:S02]  /*26e0*/  USEL UR10, UR4, UR10, !UP3 ;  /* 0x0000000a040a7287 */ /* 0x000fe4000d800000 */
[----:B------:R-:W-:Y:S02]  /*26f0*/  @!UP0 USHF.R.U32.HI UR8, URZ, UR9, UR8 ;  /* 0x00000009ff088299 */ /* 0x000fe40008011608 */
[----:B------:R-:W-:Y:S02]  /*2700*/  UIADD3 UR9, UPT, UPT, -UR10, URZ, URZ ;  /* 0x000000ff0a097290 */ /* 0x000fe4000fffe1ff */
[----:B------:R-:W-:Y:S02]  /*2710*/  @!UP0 USEL UR8, UR5, UR8, !UP3 ;  /* 0x0000000805088287 */ /* 0x000fe4000d800000 */
[----:B------:R-:W-:-:S02]  /*2720*/  UIMAD UR9, UR40, UR9, UR4 ;  /* 0x00000009280972a4 */ /* 0x000fc4000f8e0204 */
[----:B------:R-:W-:Y:S02]  /*2730*/  @!UP0 UIADD3 UR10, UPT, UPT, UR10, -UR8, URZ ;  /* 0x800000080a0a8290 */ /* 0x000fe4000fffe0ff */
[----:B------:R-:W-:Y:S02]  /*2740*/  @!UP0 UIMAD UR8, UR9, UR7, UR8 ;  /* 0x00000007090882a4 */ /* 0x000fe4000f8e0208 */
[----:B------:R-:W-:Y:S02]  /*2750*/  @!UP0 UIMAD UR4, UR40, UR10, UR5 ;  /* 0x0000000a280482a4 */ /* 0x000fe4000f8e0205 */
[----:B------:R-:W-:Y:S02]  /*2760*/  UIMAD UR7, UR20, UR12, UR37 ;  /* 0x0000000c140772a4 */ /* 0x000fe4000f8e0225 */
[----:B------:R-:W-:Y:S01]  /*2770*/  UIMAD UR31, UR4, UR18, UR11 ;  /* 0x00000012041f72a4 */ /* 0x000fe2000f8e020b */
[----:B------:R-:W-:Y:S02]  /*2780*/  @!UP0 UMOV UR5, UR8 ;  /* 0x0000000800058c82 */ /* 0x000fe40008000000 */
[----:B------:R-:W-:-:S12]  /*2790*/  UIMAD UR37, UR5, UR20, UR7 ;  /* 0x00000014052572a4 */ /* 0x000fd8000f8e0207 */
.L_x_40:
[----:B------:R-:W2:Y:S02]  /*27a0*/  LDCU UR4, c[0x0][0xb30] ;  /* 0x00016600ff0477ac */ /* 0x000ea40008000800 */
[----:B--2---:R-:W-:-:S09]  /*27b0*/  UISETP.NE.AND UP0, UPT, UR4, 0x1, UPT ;  /* 0x000000010400788c */ /* 0x004fd2000bf05270 */
[----:B------:R-:W-:Y:S05]  /*27c0*/  BRA.U UP0, `(.L_x_41) ;  /* 0x0000000100447547 */ /* 0x000fea000b800000 */
[----:B------:R-:W2:Y:S01]  /*27d0*/  LDCU.128 UR16, c[0x0][0xb10] ;  /* 0x00016200ff1077ac */ /* 0x000ea20008000c00 */
[----:B------:R-:W3:Y:S01]  /*27e0*/  LDCU UR10, c[0x0][0xb0c] ;  /* 0x00016180ff0a77ac */ /* 0x000ee20008000800 */
[----:B------:R-:W4:Y:S01]  /*27f0*/  LDCU UR7, c[0x0][0xb20] ;  /* 0x00016400ff0777ac */ /* 0x000f220008000800 */
[----:B--2---:R-:W-:Y:S02]  /*2800*/  UIMAD.WIDE.U32 UR8, UR37, UR16, URZ ;  /* 0x00000010250872a5 */ /* 0x004fe4000f8e00ff */
[----:B------:R-:W-:Y:S02]  /*2810*/  UIMAD.WIDE.U32 UR4, UR31, UR19, URZ ;  /* 0x000000131f0472a5 */ /* 0x000fe4000f8e00ff */
[----:B---3--:R-:W-:Y:S02]  /*2820*/  UISETP.NE.AND UP2, UPT, UR10, 0x1, UPT ;  /* 0x000000010a00788c */ /* 0x008fe4000bf45270 */
[----:B------:R-:W-:Y:S01]  /*2830*/  UISETP.NE.AND UP0, UPT, UR18, 0x1, UPT ;  /* 0x000000011200788c */ /* 0x000fe2000bf05270 */
[----:B------:R-:W-:-:S02]  /*2840*/  UMOV UR8, UR9 ;  /* 0x0000000900087c82 */ /* 0x000fc40008000000 */
[----:B------:R-:W-:Y:S01]  /*2850*/  UMOV UR4, UR5 ;  /* 0x0000000500047c82 */ /* 0x000fe20008000000 */
[----:B------:R-:W-:Y:S02]  /*2860*/  USHF.R.U32.HI UR17, URZ, UR17, UR8 ;  /* 0x00000011ff117299 */ /* 0x000fe40008011608 */
[----:B----4-:R-:W-:Y:S02]  /*2870*/  USHF.R.U32.HI UR4, URZ, UR7, UR4 ;  /* 0x00000007ff047299 */ /* 0x010fe40008011604 */
[----:B------:R-:W-:Y:S02]  /*2880*/  USEL UR5, UR37, UR17, !UP2 ;  /* 0x0000001125057287 */ /* 0x000fe4000d000000 */
[----:B------:R-:W-:-:S04]  /*2890*/  USEL UR4, UR31, UR4, !UP0 ;  /* 0x000000041f047287 */ /* 0x000fc8000c000000 */
[----:B------:R-:W-:Y:S02]  /*28a0*/  UIADD3 UR7, UPT, UPT, UR5, -UR4, URZ ;  /* 0x8000000405077290 */ /* 0x000fe4000fffe0ff */
[----:B------:R-:W-:Y:S02]  /*28b0*/  UIADD3 UR4, UPT, UPT, -UR5, UR4, URZ ;  /* 0x0000000405047290 */ /* 0x000fe4000fffe1ff */
[----:B------:R-:W-:Y:S02]  /*28c0*/  UIMAD UR31, UR7, UR18, UR31 ;  /* 0x00000012071f72a4 */ /* 0x000fe4000f8e021f */
[----:B------:R-:W-:-:S12]  /*28d0*/  UIMAD UR37, UR4, UR10, UR37 ;  /* 0x0000000a042572a4 */ /* 0x000fd8000f8e0225 */
.L_x_41:
[----:B------:R-:W-:Y:S01]  /*28e0*/  VIADD R11, R11, 0x1 ;  /* 0x000000010b0b7836 */ /* 0x000fe20000000000 */
[----:B------:R-:W-:Y:S02]  /*28f0*/  R2UR UR5, R87 ;  /* 0x00000000570572ca */ /* 0x000fe400000e0000 */
[----:B------:R-:W-:Y:S02]  /*2900*/  R2UR UR4, R86 ;  /* 0x00000000560472ca */ /* 0x000fe400000e0000 */
[C---:B------:R-:W-:Y:S02]  /*2910*/  ISETP.NE.AND P0, PT, R11.reuse, 0x2, PT ;  /* 0x000000020b00780c */ /* 0x040fe40003f05270 */
[----:B------:R-:W-:Y:S02]  /*2920*/  PLOP3.LUT P1, PT, PT, PT, PT, 0x80, 0x8 ;  /* 0x000000000008781c */ /* 0x000fe40003f2f070 */
[----:B------:R-:W-:Y:S02]  /*2930*/  SEL R3, RZ, 0x1, P0 ;  /* 0x00000001ff037807 */ /* 0x000fe40000000000 */
[----:B------:R-:W-:-:S02]  /*2940*/  SEL R11, R11, RZ, P0 ;  /* 0x000000ff0b0b7207 */ /* 0x000fc40000000000 */
[----:B------:R-:W-:Y:S01]  /*2950*/  LOP3.LUT R10, R10, R3, RZ, 0x3c, !PT ;  /* 0x000000030a0a7212 */ /* 0x000fe200078e3cff */
[----:B------:R-:W-:Y:S02]  /*2960*/  UIADD3 UR25, UPT, UPT, UR37, UR5, URZ ;  /* 0x0000000525197290 */ /* 0x000fe4000fffe0ff */
[----:B------:R-:W-:Y:S01]  /*2970*/  UIADD3 UR32, UPT, UPT, UR31, UR4, URZ ;  /* 0x000000041f207290 */ /* 0x000fe2000fffe0ff */
[----:B------:R-:W-:Y:S11]  /*2980*/  BRA.U UP1, `(.L_x_42) ;  /* 0xfffffff101387547 */ /* 0x000ff6000b83ffff */
[----:B------:R-:W-:Y:S01]  /*2990*/  UIADD3 UR13, UPT, UPT, UR13, 0x20, URZ ;  /* 0x000000200d0d7890 */ /* 0x000fe2000fffe0ff */
[----:B------:R-:W-:-:S03]  /*29a0*/  SHF.L.U32 R3, R12, 0x1f, RZ ;  /* 0x0000001f0c037819 */ /* 0x000fc600000006ff */
[----:B------:R-:W-:-:S09]  /*29b0*/  ULEA UR4, UR6, UR13, 0x3 ;  /* 0x0000000d06047291 */ /* 0x000fd2000f8e18ff */
[----:B------:R-:W2:Y:S02]  /*29c0*/  SYNCS.PHASECHK.TRANS64.TRYWAIT P0, [UR4], R3 ;  /* 0x00000003ff0075a7 */ /* 0x000ea40008001104 */
[----:B--2---:R-:W-:Y:S05]  /*29d0*/  @!P0 BRA `(.L_x_43) ;  /* 0x0000005800b08947 */ /* 0x004fea0003800000 */
.L_x_138:
[----:B------:R-:W-:-:S04]  /*29e0*/  UIADD3 UR4, UPT, UPT, UR6, 0x1, URZ ;  /* 0x0000000106047890 */ /* 0x000fc8000fffe0ff */
[----:B------:R-:W-:-:S04]  /*29f0*/  UISETP.NE.AND UP0, UPT, UR4, 0x4, UPT ;  /* 0x000000040400788c */ /* 0x000fc8000bf05270 */
[----:B------:R-:W-:Y:S02]  /*2a00*/  USEL UR6, URZ, 0x1, UP0 ;  /* 0x00000001ff067887 */ /* 0x000fe40008000000 */
[----:B------:R-:W-:-:S04]  /*2a10*/  USEL UR4, UR4, URZ, UP0 ;  /* 0x000000ff04047287 */ /* 0x000fc80008000000 */
[----:B------:R-:W-:Y:S01]  /*2a20*/  ULEA UR5, UR4, UR13, 0x3 ;  /* 0x0000000d04057291 */ /* 0x000fe2000f8e18ff */
[----:B------:R-:W-:-:S04]  /*2a30*/  LOP3.LUT R2, R12, UR6, RZ, 0x3c, !PT ;  /* 0x000000060c027c12 */ /* 0x000fc8000f8e3cff */
[----:B-1----:R-:W-:-:S04]  /*2a40*/  SHF.L.U32 R3, R2, 0x1f, RZ ;  /* 0x0000001f02037819 */ /* 0x002fc800000006ff */
[----:B------:R-:W1:Y:S02]  /*2a50*/  SYNCS.PHASECHK.TRANS64.TRYWAIT P0, [UR5], R3 ;  /* 0x00000003ff0075a7 */ /* 0x000e640008001105 */
[----:B-1----:R-:W-:Y:S05]  /*2a60*/  @!P0 BRA `(.L_x_44) ;  /* 0x0000005800a48947 */ /* 0x002fea0003800000 */
.L_x_140:
        /* <DEDUP_REMOVED lines=9> */
.L_x_142:
[----:B------:R-:W-:-:S04]  /*2b00*/  UIADD3 UR4, UPT, UPT, UR4, 0x1, URZ ;  /* 0x0000000104047890 */ /* 0x000fc8000fffe0ff */
[----:B------:R-:W-:-:S04]  /*2b10*/  UISETP.NE.AND UP0, UPT, UR4, 0x4, UPT ;  /* 0x000000040400788c */ /* 0x000fc8000bf05270 */
[----:B------:R-:W-:Y:S02]  /*2b20*/  USEL UR5, URZ, 0x1, UP0 ;  /* 0x00000001ff057887 */ /* 0x000fe40008000000 */
[----:B------:R-:W-:-:S04]  /*2b30*/  USEL UR4, UR4, URZ, UP0 ;  /* 0x000000ff04047287 */ /* 0x000fc80008000000 */
[----:B------:R-:W-:Y:S01]  /*2b40*/  ULEA UR4, UR4, UR13, 0x3 ;  /* 0x0000000d04047291 */ /* 0x000fe2000f8e18ff */
[----:B-1----:R-:W-:-:S04]  /*2b50*/  LOP3.LUT R3, R2, UR5, RZ, 0x3c, !PT ;  /* 0x0000000502037c12 */ /* 0x002fc8000f8e3cff */
[----:B------:R-:W-:Y:S01]  /*2b60*/  SHF.L.U32 R3, R3, 0x1f, RZ ;  /* 0x0000001f03037819 */ /* 0x000fe200000006ff */
[----:B------:R-:W-:-:S07]  /*2b70*/  IMAD.U32 R0, RZ, RZ, UR4 ;  /* 0x00000004ff007e24 */ /* 0x000fce000f8e00ff */
.L_x_46:
[----:B-1----:R1:W2:Y:S02]  /*2b80*/  SYNCS.PHASECHK.TRANS64.TRYWAIT P0, [R0+URZ], R3 ;  /* 0x00000003000075a7 */ /* 0x0022a400080011ff */
[----:B--2---:R-:W-:Y:S05]  /*2b90*/  @!P0 NANOSLEEP.SYNCS 0x989680 ;  /* 0x009896800000895d */ /* 0x004fea0003900000 */
[----:B------:R-:W2:Y:S02]  /*2ba0*/  @!P0 SYNCS.PHASECHK.TRANS64 P0, [R0+URZ], R3 ;  /* 0x00000003000085a7 */ /* 0x000ea400080010ff */
[----:B--2---:R-:W-:Y:S05]  /*2bb0*/  @P0 EXIT ;  /* 0x000000000000094d */ /* 0x004fea0003800000 */
[----:B------:R-:W-:Y:S05]  /*2bc0*/  BRA `(.L_x_46) ;  /* 0xfffffffc00ec7947 */ /* 0x000fea000383ffff */
.L_x_22:
[----:B------:R-:W1:Y:S02]  /*2bd0*/  S2UR UR4, SR_CgaCtaId ;  /* 0x00000000000479c3 */ /* 0x000e640000008800 */
[----:B-1----:R-:W-:-:S04]  /*2be0*/  UISETP.NE.AND UP0, UPT, UR4, URZ, UPT ;  /* 0x000000ff0400728c */ /* 0x002fc8000bf05270 */
[----:B------:R-:W-:-:S09]  /*2bf0*/  UISETP.NE.OR UP0, UPT, UR13, 0x1, UP0 ;  /* 0x000000010d00788c */ /* 0x000fd20008705670 */
[----:B------:R-:W-:Y:S05]  /*2c00*/  BRA.U UP0, `(.L_x_47) ;  /* 0x00000005004c7547 */ /* 0x000fea000b800000 */
[----:B------:R-:W1:Y:S01]  /*2c10*/  S2UR UR5, SR_CgaCtaId ;  /* 0x00000000000579c3 */ /* 0x000e620000008800 */
[----:B------:R-:W-:Y:S01]  /*2c20*/  UMOV UR4, 0x400 ;  /* 0x0000040000047882 */ /* 0x000fe20000000000 */
[----:B------:R-:W-:Y:S01]  /*2c30*/  ISETP.GE.U32.AND P2, PT, R3, 0x4, PT ;  /* 0x000000040300780c */ /* 0x000fe20003f46070 */
[----:B------:R-:W-:Y:S01]  /*2c40*/  IMAD.MOV.U32 R12, RZ, RZ, 0x1 ;  /* 0x00000001ff0c7424 */ /* 0x000fe200078e00ff */
[----:B------:R-:W-:Y:S02]  /*2c50*/  CS2R R10, SRZ ;  /* 0x00000000000a7805 */ /* 0x000fe4000001ff00 */
[----:B------:R-:W-:Y:S01]  /*2c60*/  CS2R R8, SRZ ;  /* 0x0000000000087805 */ /* 0x000fe2000001ff00 */
[----:B-1----:R-:W-:-:S03]  /*2c70*/  ULEA UR6, UR5, UR4, 0x18 ;  /* 0x0000000405067291 */ /* 0x002fc6000f8ec0ff */
[----:B------:R-:W-:-:S09]  /*2c80*/  UMOV UR5, URZ ;  /* 0x000000ff00057c82 */ /* 0x000fd20008000000 */
.L_x_51:
[----:B------:R-:W-:Y:S02]  /*2c90*/  LEA R0, R8, UR6, 0x3 ;  /* 0x0000000608007c11 */ /* 0x000fe4000f8e18ff */
[----:B------:R-:W-:-:S03]  /*2ca0*/  SHF.L.U32 R5, R9, 0x1f, RZ ;  /* 0x0000001f09057819 */ /* 0x000fc600000006ff */
[----:B------:R-:W-:Y:S01]  /*2cb0*/  VIADD R4, R0, 0xf0 ;  /* 0x000000f000047836 */ /* 0x000fe20000000000 */
[----:B------:R-:W1:Y:S02]  /*2cc0*/  SYNCS.PHASECHK.TRANS64.TRYWAIT P0, [R0+URZ+0xe0], R5 ;  /* 0x0000e005000075a7 */ /* 0x000e6400080011ff */
[----:B-1----:R-:W-:Y:S05]  /*2cd0*/  @!P0 BRA `(.L_x_48) ;  /* 0x0000005800388947 */ /* 0x002fea0003800000 */
.L_x_143:
[----:B------:R-:W-:Y:S01]  /*2ce0*/  ULEA UR4, UR5, UR6, 0x3 ;  /* 0x0000000605047291 */ /* 0x000fe2000f8e18ff */
[----:B------:R-:W-:Y:S01]  /*2cf0*/  PRMT R4, RZ, 0x654, R4 ;  /* 0x00000654ff047816 */ /* 0x000fe20000000004 */
[----:B-1----:R-:W-:Y:S01]  /*2d00*/  @!P2 IMAD.MOV.U32 R5, RZ, RZ, 0x10 ;  /* 0x00000010ff05a424 */ /* 0x002fe200078e00ff */
[----:B------:R-:W-:Y:S01]  /*2d10*/  SHF.L.U32 R7, R12, 0x1f, RZ ;  /* 0x0000001f0c077819 */ /* 0x000fe200000006ff */
[----:B------:R-:W-:Y:S01]  /*2d20*/  UIADD3 UR7, UPT, UPT, UR4, 0x80, URZ ;  /* 0x0000008004077890 */ /* 0x000fe2000fffe0ff */
[----:B------:R1:W-:Y:S05]  /*2d30*/  SYNCS.ARRIVE.TRANS64.RED.A1T0 RZ, [R4+URZ], RZ ;  /* 0x000000ff04ff79a7 */ /* 0x0003ea00081004ff */
[----:B------:R-:W-:Y:S01]  /*2d40*/  IMAD.U32 R0, RZ, RZ, UR7 ;  /* 0x00000007ff007e24 */ /* 0x000fe2000f8e00ff */
[----:B------:R-:W2:Y:S04]  /*2d50*/  SYNCS.PHASECHK.TRANS64.TRYWAIT P0, [UR4+0x90], R7 ;  /* 0x00009007ff0075a7 */ /* 0x000ea80008001104 */
[----:B------:R-:W-:Y:S01]  /*2d60*/  PRMT R13, R3, 0x654, R0 ;  /* 0x00000654030d7816 */ /* 0x000fe20000000000 */
[----:B-12---:R-:W-:Y:S06]  /*2d70*/  @!P0 BRA `(.L_x_49) ;  /* 0x0000005800248947 */ /* 0x006fec0003800000 */
.L_x_145:
[----:B------:R-:W-:Y:S01]  /*2d80*/  ULEA UR8, UR5, UR6, 0x4 ;  /* 0x0000000605087291 */ /* 0x000fe2000f8e20ff */
[----:B------:R-:W-:Y:S01]  /*2d90*/  SEL R2, R13, R2, !P2 ;  /* 0x000000020d027207 */ /* 0x000fe20005000000 */
[----:B------:R-:W-:Y:S01]  /*2da0*/  UIADD3 UR9, UPT, UPT, UR4, 0x80, URZ ;  /* 0x0000008004097890 */ /* 0x000fe2000fffe0ff */
[----:B-1----:R-:W-:Y:S01]  /*2db0*/  LEA R0, R11, UR6, 0x3 ;  /* 0x000000060b007c11 */ /* 0x002fe2000f8e18ff */
[----:B------:R-:W-:Y:S01]  /*2dc0*/  UIADD3 UR8, UPT, UPT, UR8, 0x110, URZ ;  /* 0x0000011008087890 */ /* 0x000fe2000fffe0ff */
[----:B------:R1:W-:Y:S01]  /*2dd0*/  @!P2 SYNCS.ARRIVE.TRANS64.RED RZ, [R2+URZ], R5 ;  /* 0x0000000502ffa9a7 */ /* 0x0003e200080004ff */
[----:B------:R-:W-:Y:S01]  /*2de0*/  UIADD3 UR4, UPT, UPT, UR5, 0x1, URZ ;  /* 0x0000000105047890 */ /* 0x000fe2000fffe0ff */
[----:B------:R-:W-:-:S03]  /*2df0*/  VIADD R8, R8, 0x1 ;  /* 0x0000000108087836 */ /* 0x000fc60000000000 */
[----:B------:R-:W-:Y:S02]  /*2e00*/  UISETP.NE.AND UP0, UPT, UR4, 0x2, UPT ;  /* 0x000000020400788c */ /* 0x000fe4000bf05270 */
[----:B------:R-:W-:Y:S01]  /*2e10*/  ISETP.NE.AND P0, PT, R8, 0x2, PT ;  /* 0x000000020800780c */ /* 0x000fe20003f05270 */
[----:B------:R-:W-:Y:S06]  /*2e20*/  UGETNEXTWORKID.BROADCAST [UR8], [UR9] ;  /* 0x00000000080073ca */ /* 0x000fec0008000100 */
[----:B------:R-:W-:Y:S02]  /*2e30*/  USEL UR7, URZ, 0x1, UP0 ;  /* 0x00000001ff077887 */ /* 0x000fe40008000000 */
[----:B------:R-:W-:-:S04]  /*2e40*/  USEL UR5, UR4, URZ, UP0 ;  /* 0x000000ff04057287 */ /* 0x000fc80008000000 */
[----:B------:R-:W-:Y:S02]  /*2e50*/  LOP3.LUT R12, R12, UR7, RZ, 0x3c, !PT ;  /* 0x000000070c0c7c12 */ /* 0x000fe4000f8e3cff */
[----:B-1----:R-:W-:-:S04]  /*2e60*/  SHF.L.U32 R5, R10, 0x1f, RZ ;  /* 0x0000001f0a057819 */ /* 0x002fc800000006ff */
[----:B------:R-:W1:Y:S02]  /*2e70*/  SYNCS.PHASECHK.TRANS64.TRYWAIT P1, [R0+URZ+0x80], R5 ;  /* 0x00008005000075a7 */ /* 0x000e6400080211ff */
[----:B-1----:R-:W-:Y:S05]  /*2e80*/  @!P1 BRA `(.L_x_50) ;  /* 0x0000005400f89947 */ /* 0x002fea0003800000 */
.L_x_146:
[C---:B------:R-:W-:Y:S01]  /*2e90*/  LEA R4, R11.reuse, UR6, 0x4 ;  /* 0x000000060b047c11 */ /* 0x040fe2000f8e20ff */
[----:B-1----:R-:W-:Y:S01]  /*2ea0*/  VIADD R0, R0, 0x90 ;  /* 0x0000009000007836 */ /* 0x002fe20000000000 */
[----:B------:R-:W-:Y:S01]  /*2eb0*/  SEL R8, R8, RZ, P0 ;  /* 0x000000ff08087207 */ /* 0x000fe20000000000 */
[----:B------:R-:W-:-:S03]  /*2ec0*/  VIADD R11, R11, 0x1 ;  /* 0x000000010b0b7836 */ /* 0x000fc60000000000 */
[----:B------:R-:W1:Y:S01]  /*2ed0*/  LDS.128 R4, [R4+0x110] ;  /* 0x0001100004047984 */ /* 0x000e620000000c00 */
[----:B------:R-:W-:Y:S02]  /*2ee0*/  PRMT R0, RZ, 0x654, R0 ;  /* 0x00000654ff007816 */ /* 0x000fe40000000000 */
[C---:B------:R-:W-:Y:S01]  /*2ef0*/  ISETP.NE.AND P1, PT, R11.reuse, 0x2, PT ;  /* 0x000000020b00780c */ /* 0x040fe20003f25270 */
[----:B------:R-:W-:Y:S01]  /*2f00*/  @!PT LDS RZ, [RZ] ;  /* 0x00000000fffff984 */ /* 0x000fe20000000800 */
[----:B------:R-:W-:Y:S01]  /*2f10*/  @!PT LDS RZ, [RZ] ;  /* 0x00000000fffff984 */ /* 0x000fe20000000800 */
[----:B------:R-:W-:Y:S01]  /*2f20*/  @!PT LDS RZ, [RZ] ;  /* 0x00000000fffff984 */ /* 0x000fe20000000800 */
[----:B------:R-:W-:Y:S01]  /*2f30*/  @!PT LDS RZ, [RZ] ;  /* 0x00000000fffff984 */ /* 0x000fe20000000800 */
[----:B------:R2:W-:Y:S06]  /*2f40*/  MEMBAR.ALL.CTA ;  /* 0x0000000000007992 */ /* 0x0005ec0000008000 */
[----:B--2---:R-:W2:Y:S01]  /*2f50*/  FENCE.VIEW.ASYNC.S ;  /* 0x00000000000073c6 */ /* 0x004ea20000000000 */
[----:B------:R-:W-:Y:S01]  /*2f60*/  SEL R11, R11, RZ, P1 ;  /* 0x000000ff0b0b7207 */ /* 0x000fe20000800000 */
[----:B--2---:R2:W-:Y:S01]  /*2f70*/  SYNCS.ARRIVE.TRANS64.RED.A1T0 RZ, [R0+URZ], RZ ;  /* 0x000000ff00ff79a7 */ /* 0x0045e200081004ff */
[----:B-1----:R-:W-:-:S02]  /*2f80*/  LOP3.LUT P3, RZ, R6, 0x1, RZ, 0xc0, !PT ;  /* 0x0000000106ff7812 */ /* 0x002fc4000786c0ff */
[----:B------:R-:W-:-:S04]  /*2f90*/  SEL R5, RZ, 0x1, P1 ;  /* 0x00000001ff057807 */ /* 0x000fc80000800000 */
[----:B------:R-:W-:Y:S02]  /*2fa0*/  LOP3.LUT R10, R10, R5, RZ, 0x3c, !PT ;  /* 0x000000050a0a7212 */ /* 0x000fe400078e3cff */
[----:B--2---:R-:W-:-:S04]  /*2fb0*/  SEL R0, RZ, 0x1, P0 ;  /* 0x00000001ff007807 */ /* 0x004fc80000000000 */
[----:B------:R-:W-:Y:S01]  /*2fc0*/  LOP3.LUT R9, R9, R0, RZ, 0x3c, !PT ;  /* 0x0000000009097212 */ /* 0x000fe200078e3cff */
[----:B------:R-:W-:Y:S06]  /*2fd0*/  @P3 BRA `(.L_x_51) ;  /* 0xfffffffc002c3947 */ /* 0x000fec000383ffff */
[----:B------:R-:W-:Y:S01]  /*2fe0*/  ULEA UR4, UR5, UR6, 0x3 ;  /* 0x0000000605047291 */ /* 0x000fe2000f8e18ff */
[----:B------:R-:W-:-:S08]  /*2ff0*/  SHF.L.U32 R3, R12, 0x1f, RZ ;  /* 0x0000001f0c037819 */ /* 0x000fd000000006ff */
[----:B------:R-:W1:Y:S02]  /*3000*/  SYNCS.PHASECHK.TRANS64 P0, [UR4+0x90], R3 ;  /* 0x00009003ff0075a7 */ /* 0x000e640008001004 */
[----:B-1----:R-:W-:Y:S05]  /*3010*/  @P0 BRA `(.L_x_52) ;  /* 0x0000000000080947 */ /* 0x002fea0003800000 */
[----:B------:R-:W1:Y:S02]  /*3020*/  SYNCS.PHASECHK.TRANS64.TRYWAIT P0, [UR4+0x90], R3 ;  /* 0x00009003ff0075a7 */ /* 0x000e640008001104 */
[----:B-1----:R-:W-:Y:S05]  /*3030*/  @!P0 BRA `(.L_x_53) ;  /* 0x0000005400a08947 */ /* 0x002fea0003800000 */
.L_x_52:
[----:B------:R-:W-:-:S04]  /*3040*/  UIADD3 UR7, UPT, UPT, UR5, 0x1, URZ ;  /* 0x0000000105077890 */ /* 0x000fc8000fffe0ff */
[----:B------:R-:W-:-:S04]  /*3050*/  UISETP.NE.AND UP0, UPT, UR7, 0x2, UPT ;  /* 0x000000020700788c */ /* 0x000fc8000bf05270 */
[----:B------:R-:W-:Y:S02]  /*3060*/  USEL UR8, URZ, 0x1, UP0 ;  /* 0x00000001ff087887 */ /* 0x000fe40008000000 */
[----:B------:R-:W-:-:S04]  /*3070*/  USEL UR7, UR7, URZ, UP0 ;  /* 0x000000ff07077287 */ /* 0x000fc80008000000 */
[----:B------:R-:W-:Y:S01]  /*3080*/  ULEA UR7, UR7, UR6, 0x3 ;  /* 0x0000000607077291 */ /* 0x000fe2000f8e18ff */
[----:B-1----:R-:W-:-:S04]  /*3090*/  LOP3.LUT R3, R12, UR8, RZ, 0x3c, !PT ;  /* 0x000000080c037c12 */ /* 0x002fc8000f8e3cff */
[----:B------:R-:W-:-:S04]  /*30a0*/  SHF.L.U32 R0, R3, 0x1f, RZ ;  /* 0x0000001f03007819 */ /* 0x000fc800000006ff */
[----:B------:R-:W1:Y:S02]  /*30b0*/  SYNCS.PHASECHK.TRANS64 P0, [UR7+0x90], R0 ;  /* 0x00009000ff0075a7 */ /* 0x000e640008001007 */
[----:B-1----:R-:W-:Y:S05]  /*30c0*/  @P0 EXIT ;  /* 0x000000000000094d */ /* 0x002fea0003800000 */
[----:B------:R-:W-:Y:S02]  /*30d0*/  SHF.L.U32 R3, R3, 0x1f, RZ ;  /* 0x0000001f03037819 */ /* 0x000fe400000006ff */
[----:B------:R-:W-:-:S07]  /*30e0*/  MOV R0, UR7 ;  /* 0x0000000700007c02 */ /* 0x000fce0008000f00 */
.L_x_54:
[----:B-1----:R1:W2:Y:S02]  /*30f0*/  SYNCS.PHASECHK.TRANS64.TRYWAIT P0, [R0+URZ+0x90], R3 ;  /* 0x00009003000075a7 */ /* 0x0022a400080011ff */
[----:B--2---:R-:W-:Y:S05]  /*3100*/  @!P0 NANOSLEEP.SYNCS 0x989680 ;  /* 0x009896800000895d */ /* 0x004fea0003900000 */
[----:B------:R-:W2:Y:S02]  /*3110*/  @!P0 SYNCS.PHASECHK.TRANS64 P0, [R0+URZ+0x90], R3 ;  /* 0x00009003000085a7 */ /* 0x000ea400080010ff */
[----:B--2---:R-:W-:Y:S05]  /*3120*/  @P0 EXIT ;  /* 0x000000000000094d */ /* 0x004fea0003800000 */
[----:B------:R-:W-:Y:S05]  /*3130*/  BRA `(.L_x_54) ;  /* 0xfffffffc00ec7947 */ /* 0x000fea000383ffff */
.L_x_47:
[----:B------:R-:W-:Y:S05]  /*3140*/  BRA.U UP4, `(.L_x_55) ;  /* 0x0000001104dc7547 */ /* 0x000fea000b800000 */
[----:B------:R-:W1:Y:S01]  /*3150*/  S2UR UR7, SR_CgaCtaId ;  /* 0x00000000000779c3 */ /* 0x000e620000008800 */
[----:B------:R-:W-:Y:S01]  /*3160*/  UMOV UR4, 0x40 ;  /* 0x0000004000047882 */ /* 0x000fe20000000000 */
[----:B------:R-:W-:Y:S01]  /*3170*/  NOP ;  /* 0x0000000000007918 */ /* 0x000fe20000000000 */
[----:B------:R-:W-:Y:S01]  /*3180*/  UMOV UR6, 0x400 ;  /* 0x0000040000067882 */ /* 0x000fe20000000000 */
[----:B-1----:R-:W-:Y:S02]  /*3190*/  ULEA UR5, UR7, UR4, 0x18 ;  /* 0x0000000407057291 */ /* 0x002fe4000f8ec0ff */
[----:B------:R-:W-:-:S07]  /*31a0*/  ULEA UR6, UR7, UR6, 0x18 ;  /* 0x0000000607067291 */ /* 0x000fce000f8ec0ff */
[----:B------:R-:W1:Y:S02]  /*31b0*/  LDS.U8 R3, [UR5+0x1c] ;  /* 0x00001c05ff037984 */ /* 0x000e640008000000 */
[----:B-1----:R-:W-:-:S13]  /*31c0*/  ISETP.NE.AND P0, PT, R3, RZ, PT ;  /* 0x000000ff0300720c */ /* 0x002fda0003f05270 */
[----:B------:R-:W-:Y:S05]  /*31d0*/  @P0 BRA `(.L_x_56) ;  /* 0x0000000400080947 */ /* 0x000fea0003800000 */
[----:B------:R-:W-:Y:S02]  /*31e0*/  UISETP.NE.U32.AND UP1, UPT, UR46, 0x1, UPT ;  /* 0x000000012e00788c */ /* 0x000fe4000bf25070 */
[----:B------:R-:W-:-:S07]  /*31f0*/  UIADD3 UR7, UPT, UPT, UR5, 0x8, URZ ;  /* 0x0000000805077890 */ /* 0x000fce000fffe0ff */
[----:B------:R-:W-:Y:S05]  /*3200*/  BRA.U !UP1, `(.L_x_57) ;  /* 0x00000001099c7547 */ /* 0x000fea000b800000 */
[----:B------:R-:W-:Y:S01]  /*3210*/  ELECT P0, URZ, PT ;  /* 0x0000000000ff782f */ /* 0x000fe20003800000 */
[----:B------:R-:W-:-:S12]  /*3220*/  BSSY B0, `(.L_x_57) ;  /* 0x0000025000007945 */ /* 0x000fd80003800000 */
[----:B------:R-:W-:Y:S05]  /*3230*/  @!P0 BRA `(.L_x_58) ;  /* 0x00000000008c8947 */ /* 0x000fea0003800000 */
[----:B------:R-:W-:-:S05]  /*3240*/  UMOV UR4, 0x10 ;  /* 0x0000001000047882 */ /* 0x000fca0000000000 */
[----:B------:R-:W-:Y:S04]  /*3250*/  DEPBAR.LE SB1, 0x36 ;  /* 0x00009d800000791a */ /* 0x000fe80000000000 */
[----:B------:R-:W1:Y:S02]  /*3260*/  UTCATOMSWS.2CTA.FIND_AND_SET.ALIGN UP0, UR4, UR4 ;  /* 0x00000004000475e3 */ /* 0x000e640008200800 */
[----:B-1----:R-:W-:Y:S01]  /*3270*/  MOV R10, UR4 ;  /* 0x00000004000a7c02 */ /* 0x002fe20008000f00 */
[----:B------:R-:W-:Y:S06]  /*3280*/  BRA.U UP0, `(.L_x_59) ;  /* 0x0000000100187547 */ /* 0x000fec000b800000 */
.L_x_60:
[----:B------:R-:W-:Y:S05]  /*3290*/  NANOSLEEP 0x64 ;  /* 0x000000640000795d */ /* 0x000fea0003800000 */
[----:B------:R-:W-:-:S05]  /*32a0*/  UMOV UR4, 0x10 ;  /* 0x0000001000047882 */ /* 0x000fca0000000000 */
[----:B------:R-:W-:Y:S04]  /*32b0*/  DEPBAR.LE SB1, 0x36 ;  /* 0x00009d800000791a */ /* 0x000fe80000000000 */
[----:B------:R-:W1:Y:S02]  /*32c0*/  UTCATOMSWS.2CTA.FIND_AND_SET.ALIGN UP0, UR4, UR4 ;  /* 0x00000004000475e3 */ /* 0x000e640008200800 */
[----:B-1----:R-:W-:Y:S01]  /*32d0*/  MOV R10, UR4 ;  /* 0x00000004000a7c02 */ /* 0x002fe20008000f00 */
[----:B------:R-:W-:Y:S05]  /*32e0*/  BRA.U !UP0, `(.L_x_60) ;  /* 0xfffffffd08e87547 */ /* 0x000fea000b83ffff */
.L_x_59:
[----:B------:R-:W1:Y:S01]  /*32f0*/  LDS R6, [UR5+0x10] ;  /* 0x00001005ff067984 */ /* 0x000e620008000800 */
[----:B------:R-:W-:Y:S01]  /*3300*/  IMAD.U32 R3, RZ, RZ, UR6 ;  /* 0x00000006ff037e24 */ /* 0x000fe2000f8e00ff */
[----:B------:R-:W-:-:S03]  /*3310*/  MOV R4, UR45 ;  /* 0x0000002d00047c02 */ /* 0x000fc60008000f00 */
[----:B------:R-:W-:Y:S01]  /*3320*/  VIADD R3, R3, 0x130 ;  /* 0x0000013003037836 */ /* 0x000fe20000000000 */
[----:B-1----:R-:W-:-:S04]  /*3330*/  SHF.L.U32 R6, R6, 0x1f, RZ ;  /* 0x0000001f06067819 */ /* 0x002fc800000006ff */
[----:B------:R-:W1:Y:S02]  /*3340*/  SYNCS.PHASECHK.TRANS64.TRYWAIT P0, [UR5+0x8], R6 ;  /* 0x00000806ff0075a7 */ /* 0x000e640008001105 */
[----:B-1----:R-:W-:Y:S05]  /*3350*/  @P0 BRA `(.L_x_61) ;  /* 0x0000000000080947 */ /* 0x002fea0003800000 */
[----:B------:R-:W1:Y:S02]  /*3360*/  SYNCS.PHASECHK.TRANS64.TRYWAIT P0, [UR5+0x8], R6 ;  /* 0x00000806ff0075a7 */ /* 0x000e640008001105 */
[----:B-1----:R-:W-:Y:S05]  /*3370*/  @!P0 BRA `(.L_x_62) ;  /* 0x0000005000e88947 */ /* 0x002fea0003800000 */
.L_x_61:
[----:B------:R-:W-:Y:S01]  /*3380*/  PRMT R4, R4, 0x654, R3 ;  /* 0x0000065404047816 */ /* 0x000fe20000000003 */
[----:B------:R-:W-:Y:S01]  /*3390*/  HFMA2 R3, -RZ, RZ, 0, 5.9604644775390625e-08 ;  /* 0x00000001ff037431 */ /* 0x000fe200000001ff */
[----:B------:R-:W-:Y:S01]  /*33a0*/  UPRMT UR4, UR45, 0x654, UR7 ;  /* 0x000006542d047896 */ /* 0x000fe20008000007 */
[----:B------:R-:W-:Y:S02]  /*33b0*/  IMAD.MOV.U32 R7, RZ, RZ, 0xffff ;  /* 0x0000ffffff077424 */ /* 0x000fe400078e00ff */
[----:B-1----:R-:W-:Y:S02]  /*33c0*/  IMAD.MOV.U32 R6, RZ, RZ, 0x4 ;  /* 0x00000004ff067424 */ /* 0x002fe400078e00ff */
[----:B------:R-:W-:Y:S01]  /*33d0*/  IMAD.SHL.U32 R9, R10, 0x20, RZ ;  /* 0x000000200a097824 */ /* 0x000fe200078e00ff */
[----:B------:R-:W-:Y:S02]  /*33e0*/  MOV R5, UR4 ;  /* 0x0000000400057c02 */ /* 0x000fe40008000f00 */
[-C--:B------:R-:W-:Y:S01]  /*33f0*/  SHF.L.U32 R8, R7, R10.reuse, RZ ;  /* 0x0000000a07087219 */ /* 0x080fe200000006ff */
[----:B------:R1:W-:Y:S01]  /*3400*/  SYNCS.ARRIVE.TRANS64.RED RZ, [UR4], R6 ;  /* 0x00000006ffff79a7 */ /* 0x0003e20008000404 */
[----:B------:R-:W-:Y:S01]  /*3410*/  SHF.L.U32 R7, R3, R10, RZ ;  /* 0x0000000a03077219 */ /* 0x000fe200000006ff */
[----:B------:R1:W-:Y:S04]  /*3420*/  STS [UR6+0x130], R9 ;  /* 0x00013009ff007988 */ /* 0x0003e80008000806 */
[----:B------:R1:W-:Y:S04]  /*3430*/  STAS [R4.64], R10 ;  /* 0x0000000a04007dbd */ /* 0x0003e8000c0008ff */
[----:B------:R1:W-:Y:S04]  /*3440*/  ATOMS.OR RZ, [UR5+0x14], R8 ;  /* 0x00001408ffff798c */ /* 0x0003e8000b000005 */
[----:B------:R1:W-:Y:S04]  /*3450*/  ATOMS.OR RZ, [UR5+0x18], R7 ;  /* 0x00001807ffff798c */ /* 0x0003e8000b000005 */
[----:B------:R1:W-:Y:S02]  /*3460*/  ATOMS.XOR RZ, [UR5+0x10], R3 ;  /* 0x00001003ffff798c */ /* 0x0003e4000b800005 */
.L_x_58:
[----:B------:R-:W-:Y:S05]  /*3470*/  BSYNC B0 ;  /* 0x0000000000007941 */ /* 0x000fea0003800000 */
.L_x_57:
[----:B------:R-:W-:Y:S05]  /*3480*/  BRA.U UP1, `(.L_x_63) ;  /* 0x00000001016c7547 */ /* 0x000fea000b800000 */
[----:B------:R-:W-:-:S03]  /*3490*/  UMOV UR4, 0xffffffff ;  /* 0xffffffff00047882 */ /* 0x000fc60000000000 */
[----:B------:R-:W-:Y:S05]  /*34a0*/  BRA.DIV UR4, `(.L_x_64) ;  /* 0x0000005204b47947 */ /* 0x000fea000b800000 */
[----:B------:R-:W-:-:S13]  /*34b0*/  ELECT P0, URZ, PT ;  /* 0x0000000000ff782f */ /* 0x000fda0003800000 */
.L_x_150:
[----:B------:R-:W-:Y:S05]  /*34c0*/  @!P0 BRA `(.L_x_63) ;  /* 0x00000000005c8947 */ /* 0x000fea0003800000 */
[----:B-1----:R-:W1:Y:S02]  /*34d0*/  LDS R4, [UR5+0x10] ;  /* 0x00001005ff047984 */ /* 0x002e640008000800 */
[----:B-1----:R-:W-:-:S04]  /*34e0*/  SHF.L.U32 R4, R4, 0x1f, RZ ;  /* 0x0000001f04047819 */ /* 0x002fc800000006ff */
[----:B------:R-:W1:Y:S02]  /*34f0*/  SYNCS.PHASECHK.TRANS64.TRYWAIT P0, [UR5+0x8], R4 ;  /* 0x00000804ff0075a7 */ /* 0x000e640008001105 */
[----:B-1----:R-:W-:Y:S05]  /*3500*/  @P0 BRA `(.L_x_65) ;  /* 0x0000000000080947 */ /* 0x002fea0003800000 */
[----:B------:R-:W1:Y:S02]  /*3510*/  SYNCS.PHASECHK.TRANS64.TRYWAIT P0, [UR5+0x8], R4 ;  /* 0x00000804ff0075a7 */ /* 0x000e640008001105 */
[----:B-1----:R-:W-:Y:S05]  /*3520*/  @!P0 BRA `(.L_x_66) ;  /* 0x0000005000b88947 */ /* 0x002fea0003800000 */
.L_x_65:
[----:B------:R-:W2:Y:S01]  /*3530*/  LDS R6, [UR6+0x130] ;  /* 0x00013006ff067984 */ /* 0x000ea20008000800 */
[----:B-1----:R-:W-:Y:S02]  /*3540*/  HFMA2 R3, -RZ, RZ, 0, 5.9604644775390625e-08 ;  /* 0x00000001ff037431 */ /* 0x002fe400000001ff */
[----:B------:R-:W-:Y:S01]  /*3550*/  IMAD.MOV.U32 R4, RZ, RZ, 0xffff ;  /* 0x0000ffffff047424 */ /* 0x000fe200078e00ff */
[----:B------:R-:W-:Y:S01]  /*3560*/  UPRMT UR4, UR45, 0x654, UR7 ;  /* 0x000006542d047896 */ /* 0x000fe20008000007 */
[----:B--2---:R-:W-:-:S03]  /*3570*/  IMAD.SHL.U32 R5, R6, 0x20, RZ ;  /* 0x0000002006057824 */ /* 0x004fc600078e00ff */
[-C--:B------:R-:W-:Y:S02]  /*3580*/  SHF.L.U32 R4, R4, R6.reuse, RZ ;  /* 0x0000000604047219 */ /* 0x080fe400000006ff */
[----:B------:R-:W-:Y:S01]  /*3590*/  SHF.L.U32 R6, R3, R6, RZ ;  /* 0x0000000603067219 */ /* 0x000fe200000006ff */
[----:B------:R2:W-:Y:S04]  /*35a0*/  STS [UR6+0x130], R5 ;  /* 0x00013005ff007988 */ /* 0x0005e80008000806 */
[----:B------:R2:W-:Y:S04]  /*35b0*/  ATOMS.OR RZ, [UR5+0x14], R4 ;  /* 0x00001404ffff798c */ /* 0x0005e8000b000005 */
[----:B------:R2:W-:Y:S01]  /*35c0*/  ATOMS.OR RZ, [UR5+0x18], R6 ;  /* 0x00001806ffff798c */ /* 0x0005e2000b000005 */
[----:B------:R-:W-:Y:S03]  /*35d0*/  SYNCS.ARRIVE.TRANS64.RED.A1T0 RZ, [UR4], RZ ;  /* 0x000000ffffff79a7 */ /* 0x000fe60008100404 */
[----:B------:R2:W-:Y:S01]  /*35e0*/  ATOMS.XOR RZ, [UR5+0x10], R3 ;  /* 0x00001003ffff798c */ /* 0x0005e2000b800005 */
[----:B------:R-:W-:Y:S05]  /*35f0*/  BRA `(.L_x_63) ;  /* 0x0000000000107947 */ /* 0x000fea0003800000 */
.L_x_56:
[----:B------:R-:W-:Y:S02]  /*3600*/  MOV R3, 0xffffffff ;  /* 0xffffffff00037802 */ /* 0x000fe40000000f00 */
[----:B------:R-:W-:-:S03]  /*3610*/  MOV R4, 0x3640 ;  /* 0x0000364000047802 */ /* 0x000fc60000000f00 */
[----:B------:R1:W-:Y:S04]  /*3620*/  STS [UR6+0x130], R3 ;  /* 0x00013003ff007988 */ /* 0x0003e80008000806 */
[----:B-1---5:R-:W-:Y:S05]  /*3630*/  CALL.REL.NOINC `($__internal_1_$__cuda_sm10x_tcgen05_guardrail_trap_phase_invalid_during_alloc) ;  /* 0x0000005800187944 */ /* 0x022fea0003c00000 */
.L_x_63:
[----:B------:R-:W-:Y:S05]  /*3640*/  WARPSYNC.ALL ;  /* 0x0000000000007948 */ /* 0x000fea0003800000 */
[----:B------:R-:W3:Y:S01]  /*3650*/  S2UR UR4, SR_CgaCtaId ;  /* 0x00000000000479c3 */ /* 0x000ee20000008800 */
[----:B------:R-:W-:Y:S01]  /*3660*/  UMOV UR26, 0x400 ;  /* 0x00000400001a7882 */ /* 0x000fe20000000000 */
[----:B------:R-:W-:-:S06]  /*3670*/  NOP ;  /* 0x0000000000007918 */ /* 0x000fcc0000000000 */
[----:B------:R-:W-:Y:S06]  /*3680*/  BAR.ARV 0x6, 0xa0 ;  /* 0x0182800000007b1d */ /* 0x000fec0000002000 */
[----:B------:R-:W4:Y:S01]  /*3690*/  LDCU UR6, c[0x0][0x38c] ;  /* 0x00007180ff0677ac */ /* 0x000f220008000800 */
[----:B------:R-:W-:Y:S01]  /*36a0*/  LOP3.LUT R0, R0, 0xffff, RZ, 0xc0, !PT ;  /* 0x0000ffff00007812 */ /* 0x000fe200078ec0ff */
[----:B-1----:R-:W-:Y:S01]  /*36b0*/  IMAD.MOV.U32 R9, RZ, RZ, 0x1 ;  /* 0x00000001ff097424 */ /* 0x002fe200078e00ff */
[----:B------:R-:W-:Y:S01]  /*36c0*/  LOP3.LUT R2, R2, 0xffff, RZ, 0xc0, !PT ;  /* 0x0000ffff02027812 */ /* 0x000fe200078ec0ff */
[----:B------:R-:W-:Y:S01]  /*36d0*/  IMAD.MOV.U32 R8, RZ, RZ, RZ ;  /* 0x000000ffff087224 */ /* 0x000fe200078e00ff */
[----:B------:R-:W-:Y:S01]  /*36e0*/  R2UR UR42, R0 ;  /* 0x00000000002a72ca */ /* 0x000fe200000e0000 */
[----:B------:R-:W-:Y:S01]  /*36f0*/  UMOV UR32, URZ ;  /* 0x000000ff00207c82 */ /* 0x000fe20008000000 */
[----:B------:R-:W-:Y:S01]  /*3700*/  R2UR UR28, R2 ;  /* 0x00000000021c72ca */ /* 0x000fe200000e0000 */
[----:B------:R-:W-:Y:S01]  /*3710*/  UMOV UR23, URZ ;  /* 0x000000ff00177c82 */ /* 0x000fe20008000000 */
[----:B------:R-:W-:Y:S01]  /*3720*/  UMOV UR22, URZ ;  /* 0x000000ff00167c82 */ /* 0x000fe20008000000 */
[----:B---3--:R-:W-:-:S02]  /*3730*/  ULEA UR26, UR4, UR26, 0x18 ;  /* 0x0000001a041a7291 */ /* 0x008fc4000f8ec0ff */
[----:B------:R-:W-:Y:S02]  /*3740*/  UISETP.NE.AND UP3, UPT, UR46, URZ, UPT ;  /* 0x000000ff2e00728c */ /* 0x000fe4000bf65270 */
[----:B------:R-:W-:Y:S02]  /*3750*/  UIADD3 UR5, UPT, UPT, UR26, 0x6400, URZ ;  /* 0x000064001a057890 */ /* 0x000fe4000fffe0ff */
[----:B------:R-:W-:Y:S02]  /*3760*/  UIADD3 UR4, UPT, UPT, UR26, 0x16400, URZ ;  /* 0x000164001a047890 */ /* 0x000fe4000fffe0ff */
[----:B----4-:R-:W-:Y:S01]  /*3770*/  UIADD3 UR6, UPT, UPT, UR6, 0x3f, URZ ;  /* 0x0000003f06067890 */ /* 0x010fe2000fffe0ff */
[----:B--2---:R-:W1:Y:S01]  /*3780*/  LDS R3, [UR26+0x130] ;  /* 0x0001301aff037984 */ /* 0x004e620008000800 */
[----:B------:R-:W-:Y:S02]  /*3790*/  USHF.R.U32.HI UR5, URZ, 0x4, UR5 ;  /* 0x00000004ff057899 */ /* 0x000fe40008011605 */
[----:B------:R-:W-:-:S02]  /*37a0*/  USHF.R.S32.HI UR33, URZ, 0x1f, UR6 ;  /* 0x0000001fff217899 */ /* 0x000fc40008011406 */
[----:B------:R-:W-:Y:S02]  /*37b0*/  USHF.R.U32.HI UR4, URZ, 0x4, UR4 ;  /* 0x00000004ff047899 */ /* 0x000fe40008011604 */
[----:B------:R-:W-:Y:S02]  /*37c0*/  ULEA.HI UR33, UR33, UR6, URZ, 0x6 ;  /* 0x0000000621217291 */ /* 0x000fe4000f8f30ff */
[----:B------:R-:W-:Y:S02]  /*37d0*/  ULOP3.LUT UR5, UR5, 0x3fff, URZ, 0xc0, !UPT ;  /* 0x00003fff05057892 */ /* 0x000fe4000f8ec0ff */
[----:B------:R-:W-:Y:S02]  /*37e0*/  USHF.R.S32.HI UR33, URZ, 0x6, UR33 ;  /* 0x00000006ff217899 */ /* 0x000fe40008011421 */
[----:B------:R-:W-:Y:S02]  /*37f0*/  ULOP3.LUT UR30, UR4, 0x3fff, URZ, 0xc0, !UPT ;  /* 0x00003fff041e7892 */ /* 0x000fe4000f8ec0ff */
[----:B------:R-:W-:Y:S01]  /*3800*/  UISETP.LT.AND UP0, UPT, UR33, 0x1, UPT ;  /* 0x000000012100788c */ /* 0x000fe2000bf01270 */
[----:B------:R-:W-:Y:S01]  /*3810*/  UMOV UR40, 0x0 ;  /* 0x0000000000287882 */ /* 0x000fe20000000000 */
[----:B------:R-:W-:Y:S01]  /*3820*/  UMOV UR41, 0x10100010 ;  /* 0x1010001000297882 */ /* 0x000fe20000000000 */
[----:B------:R-:W-:-:S02]  /*3830*/  ULOP3.LUT UR29, UR5, 0x10000, URZ, 0xfc, !UPT ;  /* 0x00010000051d7892 */ /* 0x000fc4000f8efcff */
[----:B------:R-:W-:Y:S02]  /*3840*/  ULOP3.LUT UR30, UR30, 0x10000, URZ, 0xfc, !UPT ;  /* 0x000100001e1e7892 */ /* 0x000fe4000f8efcff */
[----:B------:R-:W-:Y:S01]  /*3850*/  USEL UR43, UR33, 0x1, !UP0 ;  /* 0x00000001212b7887 */ /* 0x000fe2000c000000 */
[----:B------:R-:W-:Y:S01]  /*3860*/  UMOV UR38, 0x0 ;  /* 0x0000000000267882 */ /* 0x000fe20000000000 */
[----:B------:R-:W-:Y:S01]  /*3870*/  UMOV UR39, 0x10100010 ;  /* 0x1010001000277882 */ /* 0x000fe20000000000 */
[----:B------:R-:W-:Y:S01]  /*3880*/  UMOV UR36, 0x0 ;  /* 0x0000000000247882 */ /* 0x000fe20000000000 */
[----:B------:R-:W-:Y:S01]  /*3890*/  UMOV UR37, 0x10100010 ;  /* 0x1010001000257882 */ /* 0x000fe20000000000 */
[----:B------:R-:W-:Y:S01]  /*38a0*/  UMOV UR34, 0x0 ;  /* 0x0000000000227882 */ /* 0x000fe20000000000 */
[----:B------:R-:W-:Y:S01]  /*38b0*/  UMOV UR35, 0x10100010 ;  /* 0x1010001000237882 */ /* 0x000fe20000000000 */
[----:B-1----:R-:W-:Y:S02]  /*38c0*/  R2UR UR44, R3 ;  /* 0x00000000032c72ca */ /* 0x002fe400000e0000 */
[----:B------:R-:W-:-:S13]  /*38d0*/  CS2R R2, SRZ ;  /* 0x0000000000027805 */ /* 0x000fda000001ff00 */
.L_x_74:
[C---:B------:R-:W-:Y:S02]  /*38e0*/  LEA R0, R8.reuse, UR26, 0x3 ;  /* 0x0000001a08007c11 */ /* 0x040fe4000f8e18ff */
[----:B------:R-:W-:Y:S02]  /*38f0*/  SHF.L.U32 R5, R3, 0x1f, RZ ;  /* 0x0000001f03057819 */ /* 0x000fe400000006ff */
[----:B------:R-:W-:Y:S02]  /*3900*/  LEA R4, R8, UR26, 0x4 ;  /* 0x0000001a08047c11 */ /* 0x000fe4000f8e20ff */
[----:B------:R-:W1:Y:S02]  /*3910*/  SYNCS.PHASECHK.TRANS64.TRYWAIT P0, [R0+URZ+0x80], R5 ;  /* 0x00008005000075a7 */ /* 0x000e6400080011ff */
[----:B-1-3--:R-:W-:Y:S05]  /*3920*/  @!P0 BRA `(.L_x_67) ;  /* 0x0000004c00d08947 */ /* 0x00afea0003800000 */
.L_x_151:
[----:B-1----:R-:W1:Y:S01]  /*3930*/  LDS.128 R4, [R4+0x110] ;  /* 0x0001100004047984 */ /* 0x002e620000000c00 */
[----:B------:R-:W-:Y:S02]  /*3940*/  VIADD R0, R0, 0x90 ;  /* 0x0000009000007836 */ /* 0x000fe40000000000 */
[----:B------:R-:W-:Y:S01]  /*3950*/  VIADD R8, R8, 0x1 ;  /* 0x0000000108087836 */ /* 0x000fe20000000000 */
[----:B------:R-:W-:Y:S01]  /*3960*/  @!PT LDS RZ, [RZ] ;  /* 0x00000000fffff984 */ /* 0x000fe20000000800 */
[----:B------:R-:W-:Y:S01]  /*3970*/  @!PT LDS RZ, [RZ] ;  /* 0x00000000fffff984 */ /* 0x000fe20000000800 */
[----:B------:R-:W-:Y:S01]  /*3980*/  @!PT LDS RZ, [RZ] ;  /* 0x00000000fffff984 */ /* 0x000fe20000000800 */
[----:B------:R-:W-:Y:S01]  /*3990*/  @!PT LDS RZ, [RZ] ;  /* 0x00000000fffff984 */ /* 0x000fe20000000800 */
[----:B------:R2:W-:Y:S06]  /*39a0*/  MEMBAR.ALL.CTA ;  /* 0x0000000000007992 */ /* 0x0005ec0000008000 */
[----:B--2---:R-:W2:Y:S01]  /*39b0*/  FENCE.VIEW.ASYNC.S ;  /* 0x00000000000073c6 */ /* 0x004ea20000000000 */
[----:B------:R-:W-:-:S04]  /*39c0*/  PRMT R0, RZ, 0x654, R0 ;  /* 0x00000654ff007816 */ /* 0x000fc80000000000 */
[----:B--2---:R2:W-:Y:S01]  /*39d0*/  SYNCS.ARRIVE.TRANS64.RED.A1T0 RZ, [R0+URZ], RZ ;  /* 0x000000ff00ff79a7 */ /* 0x0045e200081004ff */
[----:B-1----:R-:W-:Y:S01]  /*39e0*/  LOP3.LUT P1, RZ, R6, 0x1, RZ, 0xc0, !PT ;  /* 0x0000000106ff7812 */ /* 0x002fe2000782c0ff */
[----:B--2---:R-:W-:-:S12]  /*39f0*/  BRA.U UP3, `(.L_x_68) ;  /* 0x0000000503087547 */ /* 0x004fd8000b800000 */
[----:B------:R-:W1:Y:S01]  /*3a00*/  LDCU UR4, c[0x0][0x38c] ;  /* 0x00007180ff0477ac */ /* 0x000e620008000800 */
[----:B------:R-:W-:Y:S02]  /*3a10*/  PLOP3.LUT P2, PT, PT, PT, PT, 0x80, 0x8 ;  /* 0x000000000008781c */ /* 0x000fe40003f4f070 */
[----:B------:R-:W-:Y:S01]  /*3a20*/  SHF.L.U32 R5, R9, 0x1f, RZ ;  /* 0x0000001f09057819 */ /* 0x000fe200000006ff */
[----:B------:R-:W-:Y:S02]  /*3a30*/  ULEA UR31, UR32, UR26, 0x3 ;  /* 0x0000001a201f7291 */ /* 0x000fe4000f8e18ff */
[----:B------:R-:W-:Y:S02]  /*3a40*/  ULEA UR11, UR32, UR44, 0x6 ;  /* 0x0000002c200b7291 */ /* 0x000fe4000f8e30ff */
[----:B-1----:R-:W-:-:S06]  /*3a50*/  UISETP.GE.AND UP0, UPT, UR4, 0x1, UPT ;  /* 0x000000010400788c */ /* 0x002fcc000bf06270 */
[----:B------:R-:W-:-:S05]  /*3a60*/  PLOP3.LUT P0, PT, PT, PT, UP0, 0x80, 0x8 ;  /* 0x000000000008781c */ /* 0x000fca0003f0f008 */
[----:B------:R-:W-:-:S08]  /*3a70*/  @UP0 ULEA UR4, UR23, UR26, 0x3 ;  /* 0x0000001a17040291 */ /* 0x000fd0000f8e18ff */
[----:B------:R-:W-:-:S04]  /*3a80*/  @P0 SHF.L.U32 R0, R2, 0x1f, RZ ;  /* 0x0000001f02000819 */ /* 0x000fc800000006ff */
[----:B------:R1:W2:Y:S01]  /*3a90*/  @P0 SYNCS.PHASECHK.TRANS64.TRYWAIT P2, [UR4], R0 ;  /* 0x00000000ff0005a7 */ /* 0x0002a20008041104 */
[----:B------:R-:W3:Y:S02]  /*3aa0*/  SYNCS.PHASECHK.TRANS64.TRYWAIT P0, [UR31+0xc0], R5 ;  /* 0x0000c005ff0075a7 */ /* 0x000ee4000800111f */
[----:B-123--:R-:W-:Y:S05]  /*3ab0*/  @!P0 BRA `(.L_x_69) ;  /* 0x0000004c00808947 */ /* 0x00efea0003800000 */
.L_x_153:
[----:B------:R-:W-:Y:S01]  /*3ac0*/  UMOV UR27, UR22 ;  /* 0x00000016001b7c82 */ /* 0x000fe20008000000 */
[----:B------:R-:W-:Y:S05]  /*3ad0*/  BRA.U !UP0, `(.L_x_70) ;  /* 0x0000000108c07547 */ /* 0x000fea000b800000 */
[----:B------:R-:W-:Y:S02]  /*3ae0*/  UIADD3 UR27, UPT, UPT, UR43, UR22, URZ ;  /* 0x000000162b1b7290 */ /* 0x000fe4000fffe0ff */
[----:B------:R-:W-:Y:S01]  /*3af0*/  UPLOP3.LUT UP2, UPT, UPT, UPT, UPT, 0x40, 0x4 ;  /* 0x000000000004789c */ /* 0x000fe20003f4e870 */
[----:B------:R-:W-:Y:S01]  /*3b00*/  UMOV UR24, UR33 ;  /* 0x0000002100187c82 */ /* 0x000fe20008000000 */
[----:B------:R-:W-:-:S09]  /*3b10*/  UMOV UR10, UR23 ;  /* 0x00000017000a7c82 */ /* 0x000fd20008000000 */
.L_x_73:
[----:B--2---:R-:W-:Y:S01]  /*3b20*/  ULEA UR5, UR10, UR26, 0x3 ;  /* 0x0000001a0a057291 */ /* 0x004fe2000f8e18ff */
[----:B---3--:R-:W-:Y:S11]  /*3b30*/  @P2 BRA `(.L_x_71) ;  /* 0x00000000000c2947 */ /* 0x008ff60003800000 */
[----:B-1----:R-:W-:Y:S04]  /*3b40*/  SHF.L.U32 R5, R2, 0x1f, RZ ;  /* 0x0000001f02057819 */ /* 0x002fe800000006ff */
[----:B------:R-:W1:Y:S02]  /*3b50*/  SYNCS.PHASECHK.TRANS64.TRYWAIT P0, [UR5], R5 ;  /* 0x00000005ff0075a7 */ /* 0x000e640008001105 */
[----:B-1----:R-:W-:Y:S05]  /*3b60*/  @!P0 BRA `(.L_x_72) ;  /* 0x0000004c006c8947 */ /* 0x002fea0003800000 */
.L_x_71:
[----:B------:R-:W-:Y:S01]  /*3b70*/  UISETP.NE.AND UP0, UPT, UR24, 0x1, UPT ;  /* 0x000000011800788c */ /* 0x000fe2000bf05270 */
[----:B------:R-:W-:Y:S01]  /*3b80*/  PLOP3.LUT P2, PT, PT, PT, PT, 0x80, 0x8 ;  /* 0x000000000008781c */ /* 0x000fe20003f4f070 */
[----:B------:R-:W-:Y:S02]  /*3b90*/  UIADD3 UR4, UPT, UPT, UR10, 0x1, URZ ;  /* 0x000000010a047890 */ /* 0x000fe4000fffe0ff */
[----:B------:R-:W-:Y:S02]  /*3ba0*/  UIADD3 UR25, UPT, UPT, UR5, 0x20, URZ ;  /* 0x0000002005197890 */ /* 0x000fe4000fffe0ff */
[----:B------:R-:W-:Y:S01]  /*3bb0*/  UISETP.NE.AND UP1, UPT, UR4, 0x4, UPT ;  /* 0x000000040400788c */ /* 0x000fe2000bf25270 */
[----:B------:R-:W-:Y:S01]  /*3bc0*/  PLOP3.LUT P0, PT, PT, PT, UP0, 0x80, 0x8 ;  /* 0x000000000008781c */ /* 0x000fe20003f0f008 */
[----:B------:R-:W-:Y:S02]  /*3bd0*/  UIADD3 UR22, UPT, UPT, UR22, 0x1, URZ ;  /* 0x0000000116167890 */ /* 0x000fe4000fffe0ff */
[----:B------:R-:W-:Y:S02]  /*3be0*/  USEL UR6, URZ, 0x1, UP1 ;  /* 0x00000001ff067887 */ /* 0x000fe40008800000 */
[----:B------:R-:W-:Y:S02]  /*3bf0*/  USEL UR23, UR4, URZ, UP1 ;  /* 0x000000ff04177287 */ /* 0x000fe40008800000 */
[----:B------:R-:W-:Y:S02]  /*3c00*/  UIADD3 UR24, UPT, UPT, UR24, -0x1, URZ ;  /* 0xffffffff18187890 */ /* 0x000fe4000fffe0ff */
[----:B------:R-:W-:Y:S01]  /*3c10*/  @UP0 ULEA UR4, UR23, UR26, 0x3 ;  /* 0x0000001a17040291 */ /* 0x000fe2000f8e18ff */
[----:B------:R-:W-:Y:S01]  /*3c20*/  LOP3.LUT R2, R2, UR6, RZ, 0x3c, !PT ;  /* 0x0000000602027c12 */ /* 0x000fe2000f8e3cff */
[----:B------:R-:W-:Y:S02]  /*3c30*/  ULEA UR6, UR10, UR30, 0x8 ;  /* 0x0000001e0a067291 */ /* 0x000fe4000f8e40ff */
[----:B------:R-:W-:Y:S01]  /*3c40*/  UISETP.NE.AND UP0, UPT, UR22, UR27, UPT ;  /* 0x0000001b1600728c */ /* 0x000fe2000bf05270 */
[----:B-1----:R-:W-:Y:S01]  /*3c50*/  @P0 SHF.L.U32 R0, R2, 0x1f, RZ ;  /* 0x0000001f02000819 */ /* 0x002fe200000006ff */
[----:B------:R-:W-:Y:S02]  /*3c60*/  UIADD3 UR20, UPT, UPT, UR6, 0x2, URZ ;  /* 0x0000000206147890 */ /* 0x000fe4000fffe0ff */
[----:B------:R-:W-:Y:S01]  /*3c70*/  UIADD3 UR16, UPT, UPT, UR6, 0x4, URZ ;  /* 0x0000000406107890 */ /* 0x000fe2000fffe0ff */
[----:B------:R2:W3:Y:S01]  /*3c80*/  @P0 SYNCS.PHASECHK.TRANS64.TRYWAIT P2, [UR4], R0 ;  /* 0x00000000ff0005a7 */ /* 0x0004e20008041104 */
[----:B------:R-:W-:Y:S02]  /*3c90*/  ULEA UR4, UR10, UR29, 0xa ;  /* 0x0000001d0a047291 */ /* 0x000fe4000f8e50ff */
[----:B------:R-:W-:Y:S02]  /*3ca0*/  UIADD3 UR12, UPT, UPT, UR6, 0x6, URZ ;  /* 0x00000006060c7890 */ /* 0x000fe4000fffe0ff */
[----:B------:R-:W-:Y:S02]  /*3cb0*/  UIADD3 UR18, UPT, UPT, UR4, 0x2, URZ ;  /* 0x0000000204127890 */ /* 0x000fe4000fffe0ff */
[----:B------:R-:W-:Y:S02]  /*3cc0*/  UIADD3 UR14, UPT, UPT, UR4, 0x4, URZ ;  /* 0x00000004040e7890 */ /* 0x000fe4000fffe0ff */
[----:B------:R-:W-:Y:S01]  /*3cd0*/  UIADD3 UR8, UPT, UPT, UR4, 0x6, URZ ;  /* 0x0000000604087890 */ /* 0x000fe2000fffe0ff */
[----:B------:R-:W-:Y:S01]  /*3ce0*/  UMOV UR7, 0x40004040 ;  /* 0x4000404000077882 */ /* 0x000fe20000000000 */
[----:B------:R-:W-:Y:S01]  /*3cf0*/  UMOV UR5, 0x40004040 ;  /* 0x4000404000057882 */ /* 0x000fe20000000000 */
[----:B------:R-:W-:Y:S01]  /*3d00*/  UMOV UR21, 0x40004040 ;  /* 0x4000404000157882 */ /* 0x000fe20000000000 */
[----:B------:R2:W-:Y:S01]  /*3d10*/  UTCHMMA.2CTA gdesc[UR4], gdesc[UR6], tmem[UR11], tmem[UR40], idesc[UR41], UP2 ;  /* 0x00ff2806040075ea */ /* 0x0005e2000920000b */
[----:B------:R-:W-:Y:S01]  /*3d20*/  UPLOP3.LUT UP2, UPT, UPT, UPT, UPT, 0x80, 0x8 ;  /* 0x000000000008789c */ /* 0x000fe20003f4f070 */
[----:B------:R-:W-:Y:S01]  /*3d30*/  UMOV UR19, 0x40004040 ;  /* 0x4000404000137882 */ /* 0x000fe20000000000 */
[----:B------:R-:W-:Y:S01]  /*3d40*/  UMOV UR17, 0x40004040 ;  /* 0x4000404000117882 */ /* 0x000fe20000000000 */
[----:B------:R2:W-:Y:S01]  /*3d50*/  UTCHMMA.2CTA gdesc[UR18], gdesc[UR20], tmem[UR11], tmem[UR38], idesc[UR39], UPT ;  /* 0x00ff2614120075ea */ /* 0x0005e2000ba0000b */
[----:B------:R-:W-:Y:S01]  /*3d60*/  UMOV UR15, 0x40004040 ;  /* 0x40004040000f7882 */ /* 0x000fe20000000000 */
[----:B------:R-:W-:Y:S01]  /*3d70*/  UMOV UR13, 0x40004040 ;  /* 0x40004040000d7882 */ /* 0x000fe20000000000 */
[----:B------:R-:W-:Y:S01]  /*3d80*/  UMOV UR9, 0x40004040 ;  /* 0x4000404000097882 */ /* 0x000fe20000000000 */
[----:B------:R2:W-:Y:S01]  /*3d90*/  UTCHMMA.2CTA gdesc[UR14], gdesc[UR16], tmem[UR11], tmem[UR36], idesc[UR37], UPT ;  /* 0x00ff24100e0075ea */ /* 0x0005e2000ba0000b */
[----:B------:R2:W-:Y:S01]  /*3da0*/  UTCHMMA.2CTA gdesc[UR8], gdesc[UR12], tmem[UR11], tmem[UR34], idesc[UR35], UPT ;  /* 0x00ff220c080075ea */ /* 0x0005e2000ba0000b */
[----:B------:R2:W-:Y:S01]  /*3db0*/  UTCBAR.2CTA.MULTICAST [UR25], URZ, UR28 ;  /* 0x000000ff190073e9 */ /* 0x0005e2000820081c */
[----:B------:R-:W-:Y:S01]  /*3dc0*/  UMOV UR10, UR23 ;  /* 0x00000017000a7c82 */ /* 0x000fe20008000000 */
[----:B------:R-:W-:Y:S05]  /*3dd0*/  BRA.U UP0, `(.L_x_73) ;  /* 0xfffffffd00507547 */ /* 0x000fea000b83ffff */
.L_x_70:
[----:B--2---:R-:W-:Y:S01]  /*3de0*/  UIADD3 UR4, UPT, UPT, UR31, 0xa0, URZ ;  /* 0x000000a01f047890 */ /* 0x004fe2000fffe0ff */
[----:B------:R-:W-:-:S08]  /*3df0*/  UMOV UR22, UR27 ;  /* 0x0000001b00167c82 */ /* 0x000fd00008000000 */
[----:B------:R2:W-:Y:S01]  /*3e00*/  UTCBAR.2CTA.MULTICAST [UR4], URZ, UR42 ;  /* 0x000000ff040073e9 */ /* 0x0005e2000820082a */
[----:B------:R-:W-:Y:S02]  /*3e10*/  NOP ;  /* 0x0000000000007918 */ /* 0x000fe40000000000 */
.L_x_68:
[----:B--2---:R-:W-:Y:S01]  /*3e20*/  UIADD3 UR4, UPT, UPT, UR32, 0x1, URZ ;  /* 0x0000000120047890 */ /* 0x004fe2000fffe0ff */
[----:B------:R-:W-:-:S03]  /*3e30*/  ISETP.NE.AND P0, PT, R8, 0x2, PT ;  /* 0x000000020800780c */ /* 0x000fc60003f05270 */
[----:B------:R-:W-:Y:S01]  /*3e40*/  UISETP.NE.AND UP0, UPT, UR4, 0x4, UPT ;  /* 0x000000040400788c */ /* 0x000fe2000bf05270 */
[----:B-1----:R-:W-:Y:S02]  /*3e50*/  SEL R0, RZ, 0x1, P0 ;  /* 0x00000001ff007807 */ /* 0x002fe40000000000 */
[----:B------:R-:W-:Y:S01]  /*3e60*/  SEL R8, R8, RZ, P0 ;  /* 0x000000ff08087207 */ /* 0x000fe20000000000 */
[----:B------:R-:W-:Y:S01]  /*3e70*/  USEL UR5, URZ, 0x1, UP0 ;  /* 0x00000001ff057887 */ /* 0x000fe20008000000 */
[----:B------:R-:W-:Y:S01]  /*3e80*/  LOP3.LUT R3, R3, R0, RZ, 0x3c, !PT ;  /* 0x0000000003037212 */ /* 0x000fe200078e3cff */
[----:B------:R-:W-:-:S04]  /*3e90*/  USEL UR32, UR4, URZ, UP0 ;  /* 0x000000ff04207287 */ /* 0x000fc80008000000 */
[----:B------:R-:W-:Y:S01]  /*3ea0*/  LOP3.LUT R9, R9, UR5, RZ, 0x3c, !PT ;  /* 0x0000000509097c12 */ /* 0x000fe2000f8e3cff */
[----:B------:R-:W-:Y:S07]  /*3eb0*/  @P1 BRA `(.L_x_74) ;  /* 0xfffffff800881947 */ /* 0x000fee000383ffff */
[----:B------:R-:W1:Y:S01]  /*3ec0*/  S2UR UR8, SR_CgaCtaId ;  /* 0x00000000000879c3 */ /* 0x000e620000008800 */
[----:B------:R-:W-:Y:S01]  /*3ed0*/  ELECT P0, URZ, PT ;  /* 0x0000000000ff782f */ /* 0x000fe20003800000 */
[----:B------:R-:W-:Y:S01]  /*3ee0*/  HFMA2 R0, -RZ, RZ, 0, 5.9604644775390625e-08 ;  /* 0x00000001ff007431 */ /* 0x000fe200000001ff */
[----:B------:R-:W-:-:S05]  /*3ef0*/  UMOV UR4, 0x40 ;  /* 0x0000004000047882 */ /* 0x000fca0000000000 */
[----:B------:R-:W-:Y:S01]  /*3f00*/  UVIRTCOUNT.DEALLOC.SMPOOL 0x80 ;  /* 0x000000800000784c */ /* 0x000fe20000000000 */
[----:B------:R-:W-:Y:S02]  /*3f10*/  UISETP.NE.AND UP1, UPT, UR46, URZ, UPT ;  /* 0x000000ff2e00728c */ /* 0x000fe4000bf25270 */
[----:B-1----:R-:W-:-:S09]  /*3f20*/  ULEA UR8, UR8, UR4, 0x18 ;  /* 0x0000000408087291 */ /* 0x002fd2000f8ec0ff */
[----:B------:R1:W-:Y:S01]  /*3f30*/  @P0 STS.U8 [UR8+0x1c], R0 ;  /* 0x00001c00ff000988 */ /* 0x0003e20008000008 */
[----:B------:R-:W-:Y:S05]  /*3f40*/  BRA.U UP1, `(.L_x_75) ;  /* 0x0000000101a07547 */ /* 0x000fea000b800000 */
[----:B------:R-:W-:Y:S01]  /*3f50*/  UIADD3 UR7, UPT, UPT, UR26, 0xc0, URZ ;  /* 0x000000c01a077890 */ /* 0x000fe2000fffe0ff */
[----:B------:R-:W-:-:S03]  /*3f60*/  SHF.L.U32 R3, R9, 0x1f, RZ ;  /* 0x0000001f09037819 */ /* 0x000fc600000006ff */
[----:B------:R-:W-:-:S09]  /*3f70*/  ULEA UR4, UR32, UR7, 0x3 ;  /* 0x0000000720047291 */ /* 0x000fd2000f8e18ff */
[----:B------:R-:W2:Y:S02]  /*3f80*/  SYNCS.PHASECHK.TRANS64.TRYWAIT P0, [UR4], R3 ;  /* 0x00000003ff0075a7 */ /* 0x000ea40008001104 */
[----:B--2---:R-:W-:Y:S05]  /*3f90*/  @!P0 BRA `(.L_x_76) ;  /* 0x0000004800788947 */ /* 0x004fea0003800000 */
.L_x_156:
        /* <DEDUP_REMOVED lines=9> */
.L_x_158:
        /* <DEDUP_REMOVED lines=9> */
.L_x_160:
[----:B------:R-:W-:-:S04]  /*40c0*/  UIADD3 UR4, UPT, UPT, UR4, 0x1, URZ ;  /* 0x0000000104047890 */ /* 0x000fc8000fffe0ff */
[----:B------:R-:W-:-:S04]  /*40d0*/  UISETP.NE.AND UP0, UPT, UR4, 0x4, UPT ;  /* 0x000000040400788c */ /* 0x000fc8000bf05270 */
[----:B------:R-:W-:Y:S02]  /*40e0*/  USEL UR5, URZ, 0x1, UP0 ;  /* 0x00000001ff057887 */ /* 0x000fe40008000000 */
[----:B------:R-:W-:-:S04]  /*40f0*/  USEL UR4, UR4, URZ, UP0 ;  /* 0x000000ff04047287 */ /* 0x000fc80008000000 */
[----:B------:R-:W-:Y:S01]  /*4100*/  ULEA UR4, UR4, UR7, 0x3 ;  /* 0x0000000704047291 */ /* 0x000fe2000f8e18ff */
[----:B-1----:R-:W-:-:S04]  /*4110*/  LOP3.LUT R3, R2, UR5, RZ, 0x3c, !PT ;  /* 0x0000000502037c12 */ /* 0x002fc8000f8e3cff */
[----:B------:R-:W-:Y:S01]  /*4120*/  SHF.L.U32 R3, R3, 0x1f, RZ ;  /* 0x0000001f03037819 */ /* 0x000fe200000006ff */
[----:B------:R-:W-:-:S04]  /*4130*/  IMAD.U32 R0, RZ, RZ, UR4 ;  /* 0x00000004ff007e24 */ /* 0x000fc8000f8e00ff */
[----:B------:R1:W2:Y:S03]  /*4140*/  SYNCS.PHASECHK.TRANS64.TRYWAIT P0, [R0+URZ], R3 ;  /* 0x00000003000075a7 */ /* 0x0002a600080011ff */
[----:B--2---:R-:W-:Y:S05]  /*4150*/  @!P0 NANOSLEEP.SYNCS 0x989680 ;  /* 0x009896800000895d */ /* 0x004fea0003900000 */
[----:B------:R-:W2:Y:S02]  /*4160*/  @!P0 SYNCS.PHASECHK.TRANS64 P0, [R0+URZ], R3 ;  /* 0x00000003000085a7 */ /* 0x000ea400080010ff */
[----:B--2---:R-:W-:Y:S05]  /*4170*/  @P0 BRA `(.L_x_79) ;  /* 0x0000000000200947 */ /* 0x004fea0003800000 */
.L_x_80:
[----:B--2---:R2:W4:Y:S02]  /*4180*/  SYNCS.PHASECHK.TRANS64.TRYWAIT P0, [R0+URZ], R3 ;  /* 0x00000003000075a7 */ /* 0x00452400080011ff */
[----:B----4-:R-:W-:Y:S05]  /*4190*/  @!P0 NANOSLEEP.SYNCS 0x989680 ;  /* 0x009896800000895d */ /* 0x010fea0003900000 */
[----:B------:R-:W4:Y:S02]  /*41a0*/  @!P0 SYNCS.PHASECHK.TRANS64 P0, [R0+URZ], R3 ;  /* 0x00000003000085a7 */ /* 0x000f2400080010ff */
[----:B----4-:R-:W-:Y:S05]  /*41b0*/  @!P0 BRA `(.L_x_80) ;  /* 0xfffffffc00f08947 */ /* 0x010fea000383ffff */
[----:B------:R-:W-:Y:S05]  /*41c0*/  BRA `(.L_x_79) ;  /* 0x00000000000c7947 */ /* 0x000fea0003800000 */
.L_x_75:
[----:B------:R-:W-:-:S04]  /*41d0*/  UIADD3 UR4, UPT, UPT, UR26, 0x100, URZ ;  /* 0x000001001a047890 */ /* 0x000fc8000fffe0ff */
[----:B------:R-:W-:-:S09]  /*41e0*/  UPRMT UR4, UR45, 0x654, UR4 ;  /* 0x000006542d047896 */ /* 0x000fd20008000004 */
[----:B------:R-:W-:Y:S03]  /*41f0*/  SYNCS.ARRIVE.TRANS64.RED.A1T0 RZ, [UR4], RZ ;  /* 0x000000ffffff79a7 */ /* 0x000fe60008100404 */
.L_x_79:
[----:B-12---:R-:W-:Y:S01]  /*4200*/  SHF.L.U32 R3, RZ, 0x1f, RZ ;  /* 0x0000001fff037819 */ /* 0x006fe200000006ff */
[----:B------:R-:W-:Y:S01]  /*4210*/  UIADD3 UR4, UPT, UPT, UR26, 0x100, URZ ;  /* 0x000001001a047890 */ /* 0x000fe2000fffe0ff */
[----:B------:R-:W-:Y:S02]  /*4220*/  PLOP3.LUT P0, PT, PT, PT, UP1, 0x80, 0x8 ;  /* 0x000000000008781c */ /* 0x000fe40003f0f018 */
[----:B------:R-:W1:Y:S02]  /*4230*/  SYNCS.PHASECHK.TRANS64.TRYWAIT P1, [UR26+0x100], R3 ;  /* 0x00010003ff0075a7 */ /* 0x000e64000802111a */
[----:B-1----:R-:W-:Y:S09]  /*4240*/  @!P1 BRA `(.L_x_81) ;  /* 0x0000004800149947 */ /* 0x002ff20003800000 */
.L_x_162:
[----:B------:R-:W-:Y:S01]  /*4250*/  @!UP1 UPRMT UR4, UR45, 0x654, UR4 ;  /* 0x000006542d049896 */ /* 0x000fe20008000004 */
[----:B------:R-:W-:Y:S01]  /*4260*/  UMOV UR5, 0xffff ;  /* 0x0000ffff00057882 */ /* 0x000fe20000000000 */
[----:B------:R-:W-:-:S07]  /*4270*/  UMOV UR6, 0x1 ;  /* 0x0000000100067882 */ /* 0x000fce0000000000 */
[----:B------:R-:W-:Y:S01]  /*4280*/  @!P0 SYNCS.ARRIVE.TRANS64.RED.A1T0 RZ, [UR4], RZ ;  /* 0x000000ffffff89a7 */ /* 0x000fe20008100404 */
[----:B------:R-:W-:Y:S01]  /*4290*/  NOP ;  /* 0x0000000000007918 */ /* 0x000fe20000000000 */
[----:B-1----:R-:W1:Y:S01]  /*42a0*/  LDS R0, [UR8+0x14] ;  /* 0x00001408ff007984 */ /* 0x002e620008000800 */
[----:B------:R-:W-:-:S04]  /*42b0*/  ULOP3.LUT UR4, UR44, 0xffff, URZ, 0xc0, !UPT ;  /* 0x0000ffff2c047892 */ /* 0x000fc8000f8ec0ff */
[----:B------:R-:W-:-:S04]  /*42c0*/  USHF.R.U32.HI UR4, URZ, 0x5, UR4 ;  /* 0x00000005ff047899 */ /* 0x000fc80008011604 */
[----:B------:R-:W-:Y:S02]  /*42d0*/  USHF.L.U32 UR5, UR5, UR4, URZ ;  /* 0x0000000405057299 */ /* 0x000fe400080006ff */
[----:B------:R-:W-:-:S04]  /*42e0*/  USHF.L.U32 UR4, UR6, UR4, URZ ;  /* 0x0000000406047299 */ /* 0x000fc800080006ff */
[----:B-1----:R-:W-:-:S04]  /*42f0*/  LOP3.LUT R0, R0, UR5, RZ, 0xc0, !PT ;  /* 0x0000000500007c12 */ /* 0x002fc8000f8ec0ff */
[----:B------:R-:W-:-:S13]  /*4300*/  ISETP.NE.AND P0, PT, R0, UR5, PT ;  /* 0x0000000500007c0c */ /* 0x000fda000bf05270 */
[----:B------:R-:W-:Y:S05]  /*4310*/  @P0 BRA `(.L_x_82) ;  /* 0x0000000000580947 */ /* 0x000fea0003800000 */
[----:B------:R-:W1:Y:S02]  /*4320*/  LDS R0, [UR8+0x18] ;  /* 0x00001808ff007984 */ /* 0x000e640008000800 */
[----:B-1----:R-:W-:-:S04]  /*4330*/  LOP3.LUT R0, R0, UR4, RZ, 0xc0, !PT ;  /* 0x0000000400007c12 */ /* 0x002fc8000f8ec0ff */
[----:B------:R-:W-:-:S13]  /*4340*/  ISETP.NE.AND P0, PT, R0, UR4, PT ;  /* 0x0000000400007c0c */ /* 0x000fda000bf05270 */
[----:B------:R-:W-:Y:S05]  /*4350*/  @P0 BRA `(.L_x_83) ;  /* 0x00000000003c0947 */ /* 0x000fea0003800000 */
[----:B------:R-:W1:Y:S01]  /*4360*/  S2R R2, SR_LANEID ;  /* 0x0000000000027919 */ /* 0x000e620000000000 */
[----:B------:R-:W-:Y:S01]  /*4370*/  ULOP3.LUT UR5, URZ, UR5, URZ, 0x33, !UPT ;  /* 0x00000005ff057292 */ /* 0x000fe2000f8e33ff */
[----:B------:R-:W-:Y:S01]  /*4380*/  LOP3.LUT R4, RZ, UR4, RZ, 0x33, !PT ;  /* 0x00000004ff047c12 */ /* 0x000fe2000f8e33ff */
[----:B------:R-:W-:Y:S02]  /*4390*/  VOTEU.ANY UR4, UPT, PT ;  /* 0x0000000000047886 */ /* 0x000fe400038e0100 */
[----:B------:R-:W-:Y:S01]  /*43a0*/  UFLO.U32 UR4, UR4 ;  /* 0x00000004000472bd */ /* 0x000fe200080e0000 */
[----:B------:R-:W2:Y:S01]  /*43b0*/  REDUX UR6, R4 ;  /* 0x00000000040673c4 */ /* 0x000ea20000000000 */
[----:B------:R-:W-:-:S06]  /*43c0*/  IMAD.U32 R0, RZ, RZ, UR5 ;  /* 0x00000005ff007e24 */ /* 0x000fcc000f8e00ff */
[----:B------:R4:W-:Y:S01]  /*43d0*/  UTCATOMSWS.AND URZ, UR5 ;  /* 0x0000000500ff79e3 */ /* 0x0009e20008000000 */
[----:B------:R-:W3:Y:S01]  /*43e0*/  REDUX UR7, R0 ;  /* 0x00000000000773c4 */ /* 0x000ee20000000000 */
[----:B-1----:R-:W-:Y:S01]  /*43f0*/  ISETP.EQ.U32.AND P0, PT, R2, UR4, PT ;  /* 0x0000000402007c0c */ /* 0x002fe2000bf02070 */
[----:B--2---:R-:W-:Y:S01]  /*4400*/  IMAD.U32 R2, RZ, RZ, UR6 ;  /* 0x00000006ff027e24 */ /* 0x004fe2000f8e00ff */
[----:B---3--:R-:W-:-:S11]  /*4410*/  MOV R3, UR7 ;  /* 0x0000000700037c02 */ /* 0x008fd60008000f00 */
[----:B------:R4:W-:Y:S04]  /*4420*/  @P0 ATOMS.AND RZ, [UR8+0x14], R3 ;  /* 0x00001403ffff098c */ /* 0x0009e8000a800008 */
[----:B------:R4:W-:Y:S01]  /*4430*/  @P0 ATOMS.AND RZ, [UR8+0x18], R2 ;  /* 0x00001802ffff098c */ /* 0x0009e2000a800008 */
[----:B------:R-:W-:Y:S05]  /*4440*/  BRA `(.L_x_84) ;  /* 0x0000000000147947 */ /* 0x000fea0003800000 */
.L_x_83:
[----:B------:R-:W-:Y:S02]  /*4450*/  MOV R2, 0x4470 ;  /* 0x0000447000027802 */ /* 0x000fe40000000f00 */
[----:B---3-5:R-:W-:Y:S05]  /*4460*/  CALL.REL.NOINC `($__internal_0_$__cuda_sm10x_tcgen05_guardrail_trap_col_being_dealloced_not_returned_by_alloc) ;  /* 0x0000004800807944 */ /* 0x028fea0003c00000 */
[----:B------:R-:W-:Y:S05]  /*4470*/  BRA `(.L_x_84) ;  /* 0x0000000000087947 */ /* 0x000fea0003800000 */
.L_x_82:
[----:B------:R-:W-:Y:S02]  /*4480*/  MOV R2, 0x44a0 ;  /* 0x000044a000027802 */ /* 0x000fe40000000f00 */
[----:B---3-5:R-:W-:Y:S05]  /*4490*/  CALL.REL.NOINC `($__internal_2_$__cuda_sm10x_tcgen05_guardrail_trap_unallocated_columns_being_dealloced) ;  /* 0x00000048008c7944 */ /* 0x028fea0003c00000 */
.L_x_84:
[----:B------:R-:W-:Y:S01]  /*44a0*/  NOP ;  /* 0x0000000000007918 */ /* 0x000fe20000000000 */
[----:B----4-:R-:W-:Y:S05]  /*44b0*/  EXIT ;  /* 0x000000000000794d */ /* 0x010fea0003800000 */
.L_x_55:
[----:B------:R-:W-:-:S09]  /*44c0*/  UISETP.NE.OR UP0, UPT, UR13, 0x3, !UP3 ;  /* 0x000000030d00788c */ /* 0x000fd2000df05670 */
[----:B------:R-:W-:Y:S05]  /*44d0*/  BRA.U UP0, `(.L_x_85) ;  /* 0x0000000d00fc7547 */ /* 0x000fea000b800000 */
[----:B------:R-:W1:Y:S01]  /*44e0*/  S2UR UR6, SR_CgaCtaId ;  /* 0x00000000000679c3 */ /* 0x000e620000008800 */
[----:B------:R-:W2:Y:S01]  /*44f0*/  LDCU UR33, c[0x0][0x370] ;  /* 0x00006e00ff2177ac */ /* 0x000ea20008000800 */
[----:B------:R-:W-:Y:S02]  /*4500*/  HFMA2 R13, -RZ, RZ, 0, 0 ;  /* 0x00000000ff0d7431 */ /* 0x000fe400000001ff */
[----:B------:R-:W-:Y:S01]  /*4510*/  IMAD.MOV.U32 R15, RZ, RZ, 0x1 ;  /* 0x00000001ff0f7424 */ /* 0x000fe200078e00ff */
[----:B------:R-:W-:Y:S01]  /*4520*/  MOV R7, 0x2000 ;  /* 0x0000200000077802 */ /* 0x000fe20000000f00 */
[----:B------:R-:W2:Y:S01]  /*4530*/  LDCU.128 UR28, c[0x0][0xb10] ;  /* 0x00016200ff1c77ac */ /* 0x000ea20008000c00 */
[----:B------:R-:W-:Y:S01]  /*4540*/  IMAD.MOV.U32 R14, RZ, RZ, RZ ;  /* 0x000000ffff0e7224 */ /* 0x000fe200078e00ff */
[----:B------:R-:W3:Y:S01]  /*4550*/  LDC.64 R16, c[0x0][0x348] ;  /* 0x0000d200ff107b82 */ /* 0x000ee20000000a00 */
[----:B------:R-:W4:Y:S01]  /*4560*/  LDCU UR27, c[0x0][0x374] ;  /* 0x00006e80ff1b77ac */ /* 0x000f220008000800 */
[----:B------:R-:W4:Y:S06]  /*4570*/  LDCU UR15, c[0x0][0xb0c] ;  /* 0x00016180ff0f77ac */ /* 0x000f2c0008000800 */
[----:B------:R-:W3:Y:S01]  /*4580*/  LDC.64 R2, c[0x0][0x888] ;  /* 0x00022200ff027b82 */ /* 0x000ee20000000a00 */
[----:B------:R-:W4:Y:S01]  /*4590*/  LDCU UR38, c[0x0][0xb20] ;  /* 0x00016400ff2677ac */ /* 0x000f220008000800 */
[----:B------:R-:W4:Y:S06]  /*45a0*/  LDCU UR4, c[0x0][0xb30] ;  /* 0x00016600ff0477ac */ /* 0x000f2c0008000800 */
[----:B------:R-:W3:Y:S01]  /*45b0*/  LDC.64 R4, c[0x0][0x890] ;  /* 0x00022400ff047b82 */ /* 0x000ee20000000a00 */
[----:B------:R-:W-:Y:S01]  /*45c0*/  UMOV UR24, 0x400 ;  /* 0x0000040000187882 */ /* 0x000fe20000000000 */
[----:B------:R-:W-:-:S02]  /*45d0*/  UPLOP3.LUT UP3, UPT, UPT, UPT, UPT, 0x40, 0x4 ;  /* 0x000000000004789c */ /* 0x000fc40003f6e870 */
[----:B-1----:R-:W-:Y:S02]  /*45e0*/  ULEA UR24, UR6, UR24, 0x18 ;  /* 0x0000001806187291 */ /* 0x002fe4000f8ec0ff */
[----:B--2---:R-:W-:Y:S02]  /*45f0*/  UIMAD.WIDE.U32 UR6, UR33, UR28, URZ ;  /* 0x0000001c210672a5 */ /* 0x004fe4000f8e00ff */
[----:B----4-:R-:W-:Y:S02]  /*4600*/  UIMAD.WIDE.U32 UR8, UR27, UR31, URZ ;  /* 0x0000001f1b0872a5 */ /* 0x010fe4000f8e00ff */
[----:B------:R-:W-:Y:S02]  /*4610*/  UISETP.GE.AND UP0, UPT, UR40, 0x1, UPT ;  /* 0x000000012800788c */ /* 0x000fe4000bf06270 */
[----:B------:R-:W-:Y:S01]  /*4620*/  UISETP.NE.AND UP4, UPT, UR40, 0x1, UPT ;  /* 0x000000012800788c */ /* 0x000fe2000bf85270 */
[----:B------:R-:W-:Y:S02]  /*4630*/  UMOV UR6, UR7 ;  /* 0x0000000700067c82 */ /* 0x000fe40008000000 */
[----:B------:R-:W-:Y:S01]  /*4640*/  UMOV UR34, UR9 ;  /* 0x0000000900227c82 */ /* 0x000fe20008000000 */
[----:B------:R-:W1:Y:S01]  /*4650*/  LDCU.64 UR16, c[0x0][0xb28] ;  /* 0x00016500ff1077ac */ /* 0x000e620008000a00 */
[----:B------:R-:W-:-:S02]  /*4660*/  UISETP.NE.AND UP6, UPT, UR15, 0x1, UPT ;  /* 0x000000010f00788c */ /* 0x000fc4000bfc5270 */
[----:B------:R-:W-:Y:S02]  /*4670*/  UISETP.NE.AND UP5, UPT, UR30, 0x1, UPT ;  /* 0x000000011e00788c */ /* 0x000fe4000bfa5270 */
[----:B------:R-:W-:Y:S02]  /*4680*/  USHF.R.U32.HI UR35, URZ, UR29, UR6 ;  /* 0x0000001dff237299 */ /* 0x000fe40008011606 */
[----:B------:R-:W-:Y:S02]  /*4690*/  USHF.R.U32.HI UR34, URZ, UR38, UR34 ;  /* 0x00000026ff227299 */ /* 0x000fe40008011622 */
[----:B------:R-:W-:Y:S01]  /*46a0*/  UISETP.NE.AND UP2, UPT, UR4, 0x1, UPT ;  /* 0x000000010400788c */ /* 0x000fe2000bf45270 */
[----:B------:R-:W-:-:S10]  /*46b0*/  UMOV UR12, URZ ;  /* 0x000000ff000c7c82 */ /* 0x000fd40008000000 */
.L_x_94:
[C---:B------:R-:W-:Y:S02]  /*46c0*/  LEA R12, R14.reuse, UR24, 0x3 ;  /* 0x000000180e0c7c11 */ /* 0x040fe4000f8e18ff */
[----:B------:R-:W-:Y:S02]  /*46d0*/  SHF.L.U32 R9, R13, 0x1f, RZ ;  /* 0x0000001f0d097819 */ /* 0x000fe400000006ff */
[----:B------:R-:W-:Y:S02]  /*46e0*/  LEA R10, R14, UR24, 0x4 ;  /* 0x000000180e0a7c11 */ /* 0x000fe4000f8e20ff */
[----:B------:R-:W2:Y:S02]  /*46f0*/  SYNCS.PHASECHK.TRANS64.TRYWAIT P0, [R12+URZ+0x80], R9 ;  /* 0x000080090c0075a7 */ /* 0x000ea400080011ff */
[----:B--2-4-:R-:W-:Y:S05]  /*4700*/  @!P0 BRA `(.L_x_86) ;  /* 0x0000004000fc8947 */ /* 0x014fea0003800000 */
.L_x_163:
[----:B--2---:R-:W2:Y:S01]  /*4710*/  LDS.128 R8, [R10+0x110] ;  /* 0x000110000a087984 */ /* 0x004ea20000000c00 */
[----:B------:R-:W-:Y:S01]  /*4720*/  UISETP.GE.AND UP0, UPT, UR40, 0x1, UPT ;  /* 0x000000012800788c */ /* 0x000fe2000bf06270 */
[----:B------:R-:W-:Y:S01]  /*4730*/  @!PT LDS RZ, [RZ] ;  /* 0x00000000fffff984 */ /* 0x000fe20000000800 */
[----:B------:R-:W-:Y:S01]  /*4740*/  @!PT LDS RZ, [RZ] ;  /* 0x00000000fffff984 */ /* 0x000fe20000000800 */
[----:B------:R-:W-:Y:S01]  /*4750*/  @!PT LDS RZ, [RZ] ;  /* 0x00000000fffff984 */ /* 0x000fe20000000800 */
[----:B------:R-:W-:Y:S01]  /*4760*/  @!PT LDS RZ, [RZ] ;  /* 0x00000000fffff984 */ /* 0x000fe20000000800 */
[----:B------:R4:W-:Y:S06]  /*4770*/  MEMBAR.ALL.CTA ;  /* 0x0000000000007992 */ /* 0x0009ec0000008000 */
[----:B----4-:R-:W4:Y:S01]  /*4780*/  FENCE.VIEW.ASYNC.S ;  /* 0x00000000000073c6 */ /* 0x010f220000000000 */
[----:B--2---:R-:W-:Y:S11]  /*4790*/  LOP3.LUT P0, RZ, R10, 0x1, RZ, 0xc0, !PT ;  /* 0x000000010aff7812 */ /* 0x004ff6000780c0ff */
[----:B------:R-:W-:Y:S02]  /*47a0*/  @!UPT UIADD3 URZ, UPT, UPT, URZ, URZ, URZ ;  /* 0x000000fffffff290 */ /* 0x000fe4000fffe0ff */
[----:B----4-:R-:W-:Y:S01]  /*47b0*/  VOTEU.ANY UP1, P0 ;  /* 0x0000000000ff7886 */ /* 0x010fe20000020100 */
[----:B------:R-:W-:Y:S11]  /*47c0*/  PLOP3.LUT P0, PT, PT, PT, UP1, 0x80, 0x8 ;  /* 0x000000000008781c */ /* 0x000ff60003f0f018 */
[----:B------:R-:W-:Y:S02]  /*47d0*/  @!UPT UIADD3 URZ, UPT, UPT, URZ, URZ, URZ ;  /* 0x000000fffffff290 */ /* 0x000fe4000fffe0ff */
[----:B------:R-:W-:Y:S02]  /*47e0*/  @P0 SHF.R.U32.HI R0, RZ, 0x10, R9 ;  /* 0x00000010ff000819 */ /* 0x000fe40000011609 */
[----:B------:R-:W-:Y:S02]  /*47f0*/  @P0 MOV R6, R8 ;  /* 0x0000000800060202 */ /* 0x000fe40000000f00 */
[----:B------:R-:W-:Y:S01]  /*4800*/  @P0 R2UR UR4, R0 ;  /* 0x00000000000402ca */ /* 0x000fe200000e0000 */
[----:B------:R-:W-:Y:S01]  /*4810*/  VIADD R0, R12, 0x90 ;  /* 0x000000900c007836 */ /* 0x000fe20000000000 */
[----:B------:R-:W-:Y:S02]  /*4820*/  @P0 LOP3.LUT R8, R9, 0xffff, RZ, 0xc0, !PT ;  /* 0x0000ffff09080812 */ /* 0x000fe400078ec0ff */
[----:B------:R-:W-:Y:S02]  /*4830*/  @P0 R2UR UR6, R6 ;  /* 0x00000000060602ca */ /* 0x000fe400000e0000 */
[----:B------:R-:W-:Y:S02]  /*4840*/  PRMT R0, RZ, 0x654, R0 ;  /* 0x00000654ff007816 */ /* 0x000fe40000000000 */
[----:B------:R-:W-:Y:S02]  /*4850*/  @P0 R2UR UR5, R8 ;  /* 0x00000000080502ca */ /* 0x000fe400000e0000 */
[----:B------:R2:W-:Y:S03]  /*4860*/  SYNCS.ARRIVE.TRANS64.RED.A1T0 RZ, [R0+URZ], RZ ;  /* 0x000000ff00ff79a7 */ /* 0x0005e600081004ff */
[----:B------:R-:W-:Y:S04]  /*4870*/  @UP1 UMOV UR26, UR4 ;  /* 0x00000004001a1c82 */ /* 0x000fe80008000000 */
[----:B------:R-:W-:Y:S04]  /*4880*/  @UP1 UMOV UR14, UR6 ;  /* 0x00000006000e1c82 */ /* 0x000fe80008000000 */
[----:B------:R-:W-:Y:S01]  /*4890*/  @UP1 UMOV UR13, UR5 ;  /* 0x00000005000d1c82 */ /* 0x000fe20008000000 */
[----:B------:R-:W-:Y:S05]  /*48a0*/  BRA.U !UP0, `(.L_x_87) ;  /* 0x0000000108a47547 */ /* 0x000fea000b800000 */
[----:B------:R-:W-:Y:S02]  /*48b0*/  UIMAD.WIDE.U32 UR8, UR13, UR31, URZ ;  /* 0x0000001f0d0872a5 */ /* 0x000fe4000f8e00ff */
[----:B------:R-:W-:Y:S02]  /*48c0*/  UIMAD.WIDE.U32 UR10, UR14, UR28, URZ ;  /* 0x0000001c0e0a72a5 */ /* 0x000fe4000f8e00ff */
[----:B------:R-:W-:Y:S02]  /*48d0*/  USEL UR4, UR27, UR34, !UP5 ;  /* 0x000000221b047287 */ /* 0x000fe4000e800000 */
[----:B------:R-:W-:Y:S02]  /*48e0*/  USEL UR7, UR33, UR35, !UP6 ;  /* 0x0000002321077287 */ /* 0x000fe4000f000000 */
[----:B-1----:R-:W-:Y:S02]  /*48f0*/  UIMAD.WIDE.U32 UR18, UR4, UR16, URZ ;  /* 0x00000010041272a5 */ /* 0x002fe4000f8e00ff */
[----:B------:R-:W-:Y:S01]  /*4900*/  UIMAD.WIDE.U32 UR20, UR7, UR16, URZ ;  /* 0x00000010071472a5 */ /* 0x000fe2000f8e00ff */
[----:B------:R-:W-:Y:S02]  /*4910*/  UMOV UR5, UR9 ;  /* 0x0000000900057c82 */ /* 0x000fe40008000000 */
[----:B------:R-:W-:Y:S03]  /*4920*/  USHF.R.U32.HI UR6, URZ, UR38, UR5 ;  /* 0x00000026ff067299 */ /* 0x000fe60008011605 */
[----:B------:R-:W-:Y:S01]  /*4930*/  UMOV UR5, UR11 ;  /* 0x0000000b00057c82 */ /* 0x000fe20008000000 */
[----:B------:R-:W-:Y:S02]  /*4940*/  USEL UR6, UR13, UR6, !UP5 ;  /* 0x000000060d067287 */ /* 0x000fe4000e800000 */
[----:B------:R-:W-:Y:S02]  /*4950*/  USHF.R.U32.HI UR8, URZ, UR29, UR5 ;  /* 0x0000001dff087299 */ /* 0x000fe40008011605 */
[----:B------:R-:W-:Y:S01]  /*4960*/  UIMAD.WIDE.U32 UR10, UR6, UR16, URZ ;  /* 0x00000010060a72a5 */ /* 0x000fe2000f8e00ff */
[----:B------:R-:W-:Y:S02]  /*4970*/  UMOV UR5, UR19 ;  /* 0x0000001300057c82 */ /* 0x000fe40008000000 */
[----:B------:R-:W-:Y:S03]  /*4980*/  @UP4 USHF.R.U32.HI UR4, URZ, UR17, UR5 ;  /* 0x00000011ff044299 */ /* 0x000fe60008011605 */
[----:B------:R-:W-:Y:S01]  /*4990*/  UMOV UR5, UR21 ;  /* 0x0000001500057c82 */ /* 0x000fe20008000000 */
[----:B------:R-:W-:Y:S02]  /*49a0*/  UIMAD UR4, UR40, UR4, URZ ;  /* 0x00000004280472a4 */ /* 0x000fe4000f8e02ff */
[----:B------:R-:W-:Y:S02]  /*49b0*/  @UP4 USHF.R.U32.HI UR7, URZ, UR17, UR5 ;  /* 0x00000011ff074299 */ /* 0x000fe40008011605 */
[----:B------:R-:W-:Y:S02]  /*49c0*/  USEL UR5, UR14, UR8, !UP6 ;  /* 0x000000080e057287 */ /* 0x000fe4000f000000 */
[----:B------:R-:W-:Y:S02]  /*49d0*/  UIMAD UR8, UR40, UR7, URZ ;  /* 0x00000007280872a4 */ /* 0x000fe4000f8e02ff */
[----:B------:R-:W-:Y:S03]  /*49e0*/  UISETP.GE.AND UP0, UPT, UR6, UR4, UPT ;  /* 0x000000040600728c */ /* 0x000fe6000bf06270 */
[----:B------:R-:W-:Y:S01]  /*49f0*/  UMOV UR4, UR11 ;  /* 0x0000000b00047c82 */ /* 0x000fe20008000000 */
[----:B------:R-:W-:Y:S02]  /*4a00*/  UISETP.GE.OR UP0, UPT, UR5, UR8, UP0 ;  /* 0x000000080500728c */ /* 0x000fe40008706670 */
[----:B------:R-:W-:Y:S02]  /*4a10*/  USHF.R.U32.HI UR4, URZ, UR17, UR4 ;  /* 0x00000011ff047299 */ /* 0x000fe40008011604 */
[----:B------:R-:W-:Y:S02]  /*4a20*/  UIMAD.WIDE.U32 UR8, UR5, UR16, URZ ;  /* 0x00000010050872a5 */ /* 0x000fe4000f8e00ff */
[----:B------:R-:W-:Y:S04]  /*4a30*/  USEL UR10, UR6, UR4, !UP4 ;  /* 0x00000004060a7287 */ /* 0x000fe8000e000000 */
[----:B------:R-:W-:Y:S01]  /*4a40*/  UIADD3 UR11, UPT, UPT, -UR10, URZ, URZ ;  /* 0x000000ff0a0b7290 */ /* 0x000fe2000fffe1ff */
[----:B------:R-:W-:Y:S02]  /*4a50*/  @!UP0 UMOV UR4, UR9 ;  /* 0x0000000900048c82 */ /* 0x000fe40008000000 */
[----:B------:R-:W-:Y:S02]  /*4a60*/  @!UP0 USHF.R.U32.HI UR4, URZ, UR17, UR4 ;  /* 0x00000011ff048299 */ /* 0x000fe40008011604 */
[----:B------:R-:W-:Y:S02]  /*4a70*/  UIMAD UR8, UR40, UR11, UR6 ;  /* 0x0000000b280872a4 */ /* 0x000fe4000f8e0206 */
[----:B------:R-:W-:Y:S04]  /*4a80*/  @!UP0 USEL UR4, UR5, UR4, !UP4 ;  /* 0x0000000405048287 */ /* 0x000fe8000e000000 */
[----:B------:R-:W-:Y:S02]  /*4a90*/  @!UP0 UIMAD UR8, UR7, UR8, UR4 ;  /* 0x00000008070882a4 */ /* 0x000fe4000f8e0204 */
[----:B------:R-:W-:Y:S02]  /*4aa0*/  @!UP0 UIADD3 UR9, UPT, UPT, UR10, -UR4, URZ ;  /* 0x800000040a098290 */ /* 0x000fe4000fffe0ff */
[----:B------:R-:W-:Y:S02]  /*4ab0*/  UIADD3 UR4, UPT, UPT, -UR5, URZ, URZ ;  /* 0x000000ff05047290 */ /* 0x000fe4000fffe1ff */
[----:B------:R-:W-:Y:S02]  /*4ac0*/  UIADD3 UR7, UPT, UPT, -UR6, URZ, URZ ;  /* 0x000000ff06077290 */ /* 0x000fe4000fffe1ff */
[----:B------:R-:W-:Y:S02]  /*4ad0*/  @!UP0 UIMAD UR6, UR9, UR40, UR5 ;  /* 0x00000028090682a4 */ /* 0x000fe4000f8e0205 */
[----:B------:R-:W-:Y:S02]  /*4ae0*/  UIMAD UR14, UR15, UR4, UR14 ;  /* 0x000000040f0e72a4 */ /* 0x000fe4000f8e020e */
[----:B------:R-:W-:Y:S01]  /*4af0*/  UIMAD UR13, UR30, UR7, UR13 ;  /* 0x000000071e0d72a4 */ /* 0x000fe2000f8e020d */
[----:B------:R-:W-:Y:S02]  /*4b00*/  @!UP0 UMOV UR5, UR8 ;  /* 0x0000000800058c82 */ /* 0x000fe40008000000 */
[----:B------:R-:W-:Y:S02]  /*4b10*/  UIMAD UR14, UR5, UR15, UR14 ;  /* 0x0000000f050e72a4 */ /* 0x000fe4000f8e020e */
[----:B------:R-:W-:Y:S11]  /*4b20*/  UIMAD UR13, UR6, UR30, UR13 ;  /* 0x0000001e060d72a4 */ /* 0x000ff6000f8e020d */
[----:B------:R-:W-:Y:S01]  /*4b30*/  @!UPT UIADD3 URZ, UPT, UPT, URZ, URZ, URZ ;  /* 0x000000fffffff290 */ /* 0x000fe2000fffe0ff */
.L_x_87:
[----:B------:R-:W4:Y:S01]  /*4b40*/  @!UP2 LDCU.128 UR20, c[0x0][0xb10] ;  /* 0x00016200ff14a7ac */ /* 0x000f220008000c00 */
[C---:B---3--:R-:W-:Y:S02]  /*4b50*/  ISETP.NE.U32.AND P1, PT, R4.reuse, RZ, PT ;  /* 0x000000ff0400720c */ /* 0x048fe40003f25070 */
[----:B------:R-:W-:Y:S02]  /*4b60*/  ISETP.NE.U32.AND P0, PT, R4, RZ, PT ;  /* 0x000000ff0400720c */ /* 0x000fe40003f05070 */
[C---:B------:R-:W-:Y:S02]  /*4b70*/  ISETP.NE.AND.EX P1, PT, R5.reuse, RZ, PT, P1 ;  /* 0x000000ff0500720c */ /* 0x040fe40003f25310 */
[----:B------:R-:W-:Y:S01]  /*4b80*/  ISETP.NE.AND.EX P0, PT, R5, RZ, PT, P0 ;  /* 0x000000ff0500720c */ /* 0x000fe20003f05300 */
[----:B------:R-:W3:Y:S01]  /*4b90*/  @!UP2 LDCU UR5, c[0x0][0xb0c] ;  /* 0x00016180ff05a7ac */ /* 0x000ee20008000800 */
[----:B------:R-:W-:Y:S02]  /*4ba0*/  USHF.L.U32 UR11, UR25, 0x7, URZ ;  /* 0x00000007190b7899 */ /* 0x000fe400080006ff */
[----:B------:R-:W-:Y:S02]  /*4bb0*/  USHF.L.U32 UR10, UR32, 0x6, URZ ;  /* 0x00000006200a7899 */ /* 0x000fe400080006ff */
[----:B----4-:R-:W-:Y:S07]  /*4bc0*/  UIMAD.WIDE.U32 UR6, UR14, UR20, URZ ;  /* 0x000000140e0672a5 */ /* 0x010fee000f8e00ff */
[----:B------:R-:W-:Y:S01]  /*4bd0*/  @!UP2 UMOV UR4, UR7 ;  /* 0x000000070004ac82 */ /* 0x000fe20008000000 */
[----:B---3--:R-:W-:Y:S02]  /*4be0*/  @!UP2 UISETP.NE.AND UP0, UPT, UR5, 0x1, UPT ;  /* 0x000000010500a88c */ /* 0x008fe4000bf05270 */
[----:B------:R-:W-:Y:S02]  /*4bf0*/  @!UP2 USHF.R.U32.HI UR4, URZ, UR21, UR4 ;  /* 0x00000015ff04a299 */ /* 0x000fe40008011604 */
[----:B------:R-:W-:Y:S02]  /*4c00*/  UIMAD.WIDE.U32 UR6, UR13, UR23, URZ ;  /* 0x000000170d0672a5 */ /* 0x000fe4000f8e00ff */
[----:B------:R-:W-:Y:S02]  /*4c10*/  @!UP2 USEL UR8, UR14, UR4, !UP0 ;  /* 0x000000040e08a287 */ /* 0x000fe4000c000000 */
[----:B------:R-:W-:Y:S03]  /*4c20*/  @!UP2 UISETP.NE.AND UP0, UPT, UR22, 0x1, UPT ;  /* 0x000000011600a88c */ /* 0x000fe6000bf05270 */
[----:B------:R-:W-:Y:S02]  /*4c30*/  @!UP2 UMOV UR6, UR7 ;  /* 0x000000070006ac82 */ /* 0x000fe40008000000 */
[----:B------:R-:W3:Y:S02]  /*4c40*/  @!UP2 LDCU UR4, c[0x0][0xb20] ;  /* 0x00016400ff04a7ac */ /* 0x000ee40008000800 */
[----:B---3--:R-:W-:Y:S04]  /*4c50*/  @!UP2 USHF.R.U32.HI UR6, URZ, UR4, UR6 ;  /* 0x00000004ff06a299 */ /* 0x008fe80008011606 */
[----:B------:R-:W-:Y:S04]  /*4c60*/  @!UP2 USEL UR6, UR13, UR6, !UP0 ;  /* 0x000000060d06a287 */ /* 0x000fe8000c000000 */
[----:B------:R-:W-:Y:S02]  /*4c70*/  @!UP2 UIADD3 UR4, UPT, UPT, -UR8, UR6, URZ ;  /* 0x000000060804a290 */ /* 0x000fe4000fffe1ff */
[----:B------:R-:W-:Y:S02]  /*4c80*/  @!UP2 UIADD3 UR6, UPT, UPT, UR8, -UR6, URZ ;  /* 0x800000060806a290 */ /* 0x000fe4000fffe0ff */
[----:B------:R-:W-:Y:S02]  /*4c90*/  @!UP2 UIMAD UR14, UR4, UR5, UR14 ;  /* 0x00000005040ea2a4 */ /* 0x000fe4000f8e020e */
[----:B------:R-:W-:Y:S01]  /*4ca0*/  @!UP2 UIMAD UR13, UR6, UR22, UR13 ;  /* 0x00000016060da2a4 */ /* 0x000fe2000f8e020d */
[----:B------:R-:W-:Y:S11]  /*4cb0*/  BRA.U UP3, `(.L_x_88) ;  /* 0x0000000103107547 */ /* 0x000ff6000b800000 */
[----:B--2---:R-:W-:Y:S04]  /*4cc0*/  MOV R0, UR37 ;  /* 0x0000002500007c02 */ /* 0x004fe80008000f00 */
[----:B------:R-:W-:Y:S04]  /*4cd0*/  SHF.L.U32 R9, R0, 0x1f, RZ ;  /* 0x0000001f00097819 */ /* 0x000fe800000006ff */
[----:B------:R-:W2:Y:S02]  /*4ce0*/  SYNCS.PHASECHK.TRANS64.TRYWAIT P2, [UR24+0x78], R9 ;  /* 0x00007809ff0075a7 */ /* 0x000ea40008041118 */
[----:B--2---:R-:W-:Y:S05]  /*4cf0*/  @!P2 BRA `(.L_x_89) ;  /* 0x0000003c0094a947 */ /* 0x004fea0003800000 */
.L_x_88:
[----:B------:R-:W-:Y:S05]  /*4d00*/  @!P1 BRA `(.L_x_90) ;  /* 0x0000000000309947 */ /* 0x000fea0003800000 */
[----:B------:R-:W-:Y:S01]  /*4d10*/  ISETP.NE.U32.AND P1, PT, R2, RZ, PT ;  /* 0x000000ff0200720c */ /* 0x000fe20003f25070 */
[----:B------:R-:W3:Y:S01]  /*4d20*/  LDCU.64 UR4, c[0x0][0x358] ;  /* 0x00006b00ff0477ac */ /* 0x000ee20008000a00 */
[----:B------:R-:W-:Y:S02]  /*4d30*/  IMAD.MOV.U32 R84, RZ, RZ, 0x1 ;  /* 0x00000001ff547424 */ /* 0x000fe400078e00ff */
[----:B------:R-:W-:Y:S11]  /*4d40*/  ISETP.NE.AND.EX P1, PT, R3, RZ, PT, P1 ;  /* 0x000000ff0300720c */ /* 0x000ff60003f25310 */
[----:B------:R-:W-:Y:S02]  /*4d50*/  @!UPT UIADD3 URZ, UPT, UPT, URZ, URZ, URZ ;  /* 0x000000fffffff290 */ /* 0x000fe4000fffe0ff */
[----:B--2---:R-:W2:Y:S01]  /*4d60*/  @P1 LDC.64 R8, c[0x0][0x888] ;  /* 0x00022200ff081b82 */ /* 0x004ea20000000a00 */
[----:B------:R-:W-:Y:S04]  /*4d70*/  @P1 IMAD R0, R4, UR36, RZ ;  /* 0x0000002404001c24 */ /* 0x000fe8000f8e02ff */
[----:B--2---:R-:W-:Y:S04]  /*4d80*/  @P1 IMAD.WIDE R8, R0, 0x4, R8 ;  /* 0x0000000400081825 */ /* 0x004fe800078e0208 */
[----:B------:R-:W-:Y:S01]  /*4d90*/  HFMA2 R0, -RZ, RZ, 0, 5.9604644775390625e-08 ;  /* 0x00000001ff007431 */ /* 0x000fe200000001ff */
[----:B---3-5:R3:W5:Y:S04]  /*4da0*/  @P1 LDG.E R41, desc[UR4][R8.64] ;  /* 0x0000000408291981 */ /* 0x028768000c1e1900 */
[----:B------:R-:W-:Y:S01]  /*4db0*/  @!P1 PRMT R84, R0, 0x7610, R84 ;  /* 0x0000761000549816 */ /* 0x000fe20000000054 */
[----:B---3--:R-:W4:Y:S06]  /*4dc0*/  @!P1 LDC R41, c[0x0][0x880] ;  /* 0x00022000ff299b82 */ /* 0x008f2c0000000800 */
.L_x_90:
[----:B----45:R-:W-:Y:S01]  /*4dd0*/  @!P0 FSETP.EQ.AND P1, PT, R41, RZ, PT ;  /* 0x000000ff2900820b */ /* 0x030fe20003f22000 */
[----:B------:R-:W-:Y:S01]  /*4de0*/  @!UPT UIADD3 URZ, UPT, UPT, URZ, URZ, URZ ;  /* 0x000000fffffff290 */ /* 0x000fe2000fffe0ff */
[----:B------:R-:W-:Y:S11]  /*4df0*/  @!P0 BRA `(.L_x_91) ;  /* 0x0000000000188947 */ /* 0x000ff60003800000 */
[----:B------:R-:W-:Y:S02]  /*4e00*/  LOP3.LUT P0, RZ, R84, 0xff, RZ, 0xc0, !PT ;  /* 0x000000ff54ff7812 */ /* 0x000fe4000780c0ff */
[----:B------:R-:W-:Y:S04]  /*4e10*/  ISETP.NE.U32.AND P1, PT, R2, RZ, PT ;  /* 0x000000ff0200720c */ /* 0x000fe80003f25070 */
[----:B------:R-:W-:Y:S04]  /*4e20*/  ISETP.NE.AND.EX P1, PT, R3, RZ, PT, P1 ;  /* 0x000000ff0300720c */ /* 0x000fe80003f25310 */
[----:B------:R-:W-:Y:S03]  /*4e30*/  PLOP3.LUT P1, PT, P1, PT, PT, 0x8, 0x80 ;  /* 0x000000000080781c */ /* 0x000fe60000f2e170 */
[----:B------:R-:W-:Y:S11]  /*4e40*/  @P0 FSETP.EQ.AND P1, PT, R41, RZ, PT ;  /* 0x000000ff2900020b */ /* 0x000ff60003f22000 */
[----:B------:R-:W-:Y:S02]  /*4e50*/  @!UPT UIADD3 URZ, UPT, UPT, URZ, URZ, URZ ;  /* 0x000000fffffff290 */ /* 0x000fe4000fffe0ff */
.L_x_91:
[----:B------:R-:W-:Y:S01]  /*4e60*/  ULEA UR4, UR12, UR24, 0x3 ;  /* 0x000000180c047291 */ /* 0x000fe2000f8e18ff */
[----:B--2---:R-:W-:Y:S02]  /*4e70*/  SHF.L.U32 R9, R15, 0x1f, RZ ;  /* 0x0000001f0f097819 */ /* 0x004fe400000006ff */
[----:B------:R-:W-:Y:S04]  /*4e80*/  ELECT P0, URZ, PT ;  /* 0x0000000000ff782f */ /* 0x000fe80003800000 */
[----:B------:R-:W-:Y:S02]  /*4e90*/  PLOP3.LUT P1, PT, P1, P0, PT, 0xf2, 0x2f ;  /* 0x00000000002f781c */ /* 0x000fe40000f21e72 */
[----:B------:R-:W2:Y:S11]  /*4ea0*/  SYNCS.PHASECHK.TRANS64.TRYWAIT P2, [UR4+0x58], R9 ;  /* 0x00005809ff0075a7 */ /* 0x000eb60008041104 */
[----:B------:R-:W-:Y:S05]  /*4eb0*/  @!P1 IADD3 R8, P0, PT, R16, 0x580, RZ ;  /* 0x0000058010089810 */ /* 0x000fea0007f1e0ff */
[----:B------:R-:W-:Y:S01]  /*4ec0*/  @!P1 IMAD.X R6, RZ, RZ, R17, P0 ;  /* 0x000000ffff069224 */ /* 0x000fe200000e0611 */
[----:B--2---:R-:W-:Y:S07]  /*4ed0*/  @!P2 BRA `(.L_x_92) ;  /* 0x0000003c0034a947 */ /* 0x004fee0003800000 */
.L_x_166:
[----:B------:R-:W3:Y:S01]  /*4ee0*/  S2UR UR20, SR_CgaCtaId ;  /* 0x00000000001479c3 */ /* 0x000ee20000008800 */
[----:B------:R-:W-:Y:S01]  /*4ef0*/  @!P1 R2UR UR7, R6 ;  /* 0x00000000060792ca */ /* 0x000fe200000e0000 */
[----:B------:R-:W-:Y:S01]  /*4f00*/  UIADD3 UR5, UPT, UPT, UR12, 0x1, URZ ;  /* 0x000000010c057890 */ /* 0x000fe2000fffe0ff */
[----:B------:R-:W-:Y:S01]  /*4f10*/  @!P1 R2UR UR6, R8 ;  /* 0x00000000080692ca */ /* 0x000fe200000e0000 */
[----:B------:R-:W-:Y:S01]  /*4f20*/  UIADD3 UR9, UPT, UPT, UR4, 0x40, URZ ;  /* 0x0000004004097890 */ /* 0x000fe2000fffe0ff */
[----:B------:R-:W-:Y:S01]  /*4f30*/  @!P1 IMAD.MOV.U32 R6, RZ, RZ, 0x2000 ;  /* 0x00002000ff069424 */ /* 0x000fe200078e00ff */
[----:B------:R-:W-:Y:S01]  /*4f40*/  UISETP.NE.AND UP0, UPT, UR5, 0x3, UPT ;  /* 0x000000030500788c */ /* 0x000fe2000bf05270 */
[----:B------:R-:W-:Y:S01]  /*4f50*/  VIADD R14, R14, 0x1 ;  /* 0x000000010e0e7836 */ /* 0x000fe20000000000 */
[----:B------:R-:W-:Y:S01]  /*4f60*/  UMOV UR22, 0x0 ;  /* 0x0000000000167882 */ /* 0x000fe20000000000 */
[----:B------:R-:W-:Y:S05]  /*4f70*/  UMOV UR23, 0x10000000 ;  /* 0x1000000000177882 */ /* 0x000fea0000000000 */
[----:B--2---:R-:W-:Y:S01]  /*4f80*/  IMAD.U32 R9, RZ, RZ, UR7 ;  /* 0x00000007ff097e24 */ /* 0x004fe2000f8e00ff */
[----:B------:R-:W-:Y:S01]  /*4f90*/  USEL UR7, URZ, 0x1, UP0 ;  /* 0x00000001ff077887 */ /* 0x000fe20008000000 */
[----:B------:R-:W-:Y:S01]  /*4fa0*/  IMAD.U32 R8, RZ, RZ, UR6 ;  /* 0x00000006ff087e24 */ /* 0x000fe2000f8e00ff */
[----:B------:R-:W-:Y:S02]  /*4fb0*/  USEL UR6, UR5, URZ, UP0 ;  /* 0x000000ff05067287 */ /* 0x000fe40008000000 */
[----:B------:R-:W-:Y:S01]  /*4fc0*/  VOTEU.ALL UP0, P1 ;  /* 0x0000000000ff7886 */ /* 0x000fe20000800000 */
[----:B------:R-:W-:Y:S02]  /*4fd0*/  @!P1 R2UR UR19, R9 ;  /* 0x00000000091392ca */ /* 0x000fe400000e0000 */
[----:B------:R-:W-:Y:S02]  /*4fe0*/  @!P1 R2UR UR18, R8 ;  /* 0x00000000081292ca */ /* 0x000fe400000e0000 */
[----:B------:R-:W-:Y:S01]  /*4ff0*/  @!UP0 ULEA UR5, UR12, UR24, 0xd ;  /* 0x000000180c058291 */ /* 0x000fe2000f8e68ff */
[----:B------:R-:W-:Y:S01]  /*5000*/  LOP3.LUT R15, R15, UR7, RZ, 0x3c, !PT ;  /* 0x000000070f0f7c12 */ /* 0x000fe2000f8e3cff */
[----:B---3--:R-:W-:Y:S02]  /*5010*/  UPRMT UR20, UR20, 0x654, UR9 ;  /* 0x0000065414147896 */ /* 0x008fe40008000009 */
[----:B------:R-:W-:Y:S01]  /*5020*/  @!UP0 UIADD3 UR8, UPT, UPT, UR5, 0x200, URZ ;  /* 0x0000020005088890 */ /* 0x000fe2000fffe0ff */
[----:B------:R-:W-:Y:S01]  /*5030*/  SHF.L.U32 R0, R15, 0x1f, RZ ;  /* 0x0000001f0f007819 */ /* 0x000fe200000006ff */
[----:B------:R-:W-:Y:S01]  /*5040*/  VOTEU.ALL UP0, P1 ;  /* 0x0000000000ff7886 */ /* 0x000fe20000800000 */
[----:B------:R-:W-:Y:S01]  /*5050*/  UMOV UR12, UR36 ;  /* 0x00000024000c7c82 */ /* 0x000fe20008000000 */
[----:B------:R-:W-:Y:S05]  /*5060*/  ULEA UR5, UR6, UR24, 0x3 ;  /* 0x0000001806057291 */ /* 0x000fea000f8e18ff */
[----:B------:R2:W-:Y:S01]  /*5070*/  @!UP0 UTMALDG.3D [UR8], [UR18], desc[UR22] ;  /* 0x00001608120085b4 */ /* 0x0005e20008011000 */
[----:B------:R2:W-:Y:S01]  /*5080*/  @!P1 SYNCS.ARRIVE.TRANS64.RED.A0TR RZ, [UR4+0x40], R6 ;  /* 0x00004006ffff99a7 */ /* 0x0005e20008300404 */
[----:B------:R-:W-:Y:S02]  /*5090*/  SYNCS.ARRIVE.TRANS64.RED.A1T0 RZ, [UR20], RZ ;  /* 0x000000ffffff79a7 */ /* 0x000fe40008100414 */
[----:B------:R-:W3:Y:S02]  /*50a0*/  SYNCS.PHASECHK.TRANS64.TRYWAIT P0, [UR5+0x58], R0 ;  /* 0x00005800ff0075a7 */ /* 0x000ee40008001105 */
[----:B--23--:R-:W-:Y:S05]  /*50b0*/  @!P0 BRA `(.L_x_93) ;  /* 0x0000003800d48947 */ /* 0x00cfea0003800000 */
.L_x_168:
[----:B------:R-:W3:Y:S01]  /*50c0*/  S2UR UR12, SR_CgaCtaId ;  /* 0x00000000000c79c3 */ /* 0x000ee20000008800 */
[----:B------:R-:W-:Y:S01]  /*50d0*/  UIADD3 UR9, UPT, UPT, UR5, 0x40, URZ ;  /* 0x0000004005097890 */ /* 0x000fe2000fffe0ff */
[----:B------:R-:W-:Y:S01]  /*50e0*/  @!P1 IADD3 R6, P0, PT, R16, 0x580, RZ ;  /* 0x0000058010069810 */ /* 0x000fe20007f1e0ff */
[----:B------:R-:W-:Y:S01]  /*50f0*/  UPLOP3.LUT UP3, UPT, UPT, UPT, UPT, 0x80, 0x8 ;  /* 0x000000000008789c */ /* 0x000fe20003f6f070 */
[----:B------:R-:W-:Y:S01]  /*5100*/  R2UR UR23, R86 ;  /* 0x00000000561772ca */ /* 0x000fe200000e0000 */
[----:B------:R-:W-:Y:S01]  /*5110*/  UMOV UR20, 0x0 ;  /* 0x0000000000147882 */ /* 0x000fe20000000000 */
[----:B------:R-:W-:Y:S01]  /*5120*/  @!P1 R2UR UR7, R6 ;  /* 0x00000000060792ca */ /* 0x000fe200000e0000 */
[----:B--2---:R-:W-:Y:S01]  /*5130*/  @!P1 IMAD.X R0, RZ, RZ, R17, P0 ;  /* 0x000000ffff009224 */ /* 0x004fe200000e0611 */
[----:B------:R-:W-:Y:S01]  /*5140*/  UMOV UR21, 0x10000000 ;  /* 0x1000000000157882 */ /* 0x000fe20000000000 */
[----:B------:R-:W-:Y:S01]  /*5150*/  VOTEU.ALL UP0, P1 ;  /* 0x0000000000ff7886 */ /* 0x000fe20000800000 */
[----:B------:R-:W-:Y:S02]  /*5160*/  R2UR UR22, R87 ;  /* 0x00000000571672ca */ /* 0x000fe400000e0000 */
[----:B------:R-:W-:Y:S02]  /*5170*/  @!P1 R2UR UR4, R0 ;  /* 0x00000000000492ca */ /* 0x000fe400000e0000 */
[----:B------:R-:W-:Y:S01]  /*5180*/  @!UP0 UIADD3 UR10, UPT, UPT, UR10, 0x20, URZ ;  /* 0x000000200a0a8890 */ /* 0x000fe2000fffe0ff */
[C---:B------:R-:W-:Y:S02]  /*5190*/  ISETP.NE.AND P0, PT, R14.reuse, 0x2, PT ;  /* 0x000000020e00780c */ /* 0x040fe40003f05270 */
[----:B------:R-:W-:Y:S02]  /*51a0*/  UIADD3 UR32, UPT, UPT, UR13, UR23, URZ ;  /* 0x000000170d207290 */ /* 0x000fe4000fffe0ff */
[----:B------:R-:W-:Y:S01]  /*51b0*/  IMAD.U32 R8, RZ, RZ, UR7 ;  /* 0x00000007ff087e24 */ /* 0x000fe2000f8e00ff */
[----:B------:R-:W-:Y:S02]  /*51c0*/  SEL R0, RZ, 0x1, P0 ;  /* 0x00000001ff007807 */ /* 0x000fe40000000000 */
[----:B------:R-:W-:Y:S01]  /*51d0*/  SEL R14, R14, RZ, P0 ;  /* 0x000000ff0e0e7207 */ /* 0x000fe20000000000 */
[----:B------:R-:W-:Y:S01]  /*51e0*/  UIADD3 UR25, UPT, UPT, UR14, UR22, URZ ;  /* 0x000000160e197290 */ /* 0x000fe2000fffe0ff */
[----:B------:R-:W-:Y:S01]  /*51f0*/  @!P1 R2UR UR18, R8 ;  /* 0x00000000081292ca */ /* 0x000fe200000e0000 */
[----:B------:R-:W-:Y:S01]  /*5200*/  IMAD.U32 R9, RZ, RZ, UR4 ;  /* 0x00000004ff097e24 */ /* 0x000fe2000f8e00ff */
[----:B------:R-:W-:Y:S01]  /*5210*/  @!UP0 ULEA UR4, UR6, UR24, 0xd ;  /* 0x0000001806048291 */ /* 0x000fe2000f8e68ff */
[----:B------:R-:W-:Y:S03]  /*5220*/  LOP3.LUT R13, R13, R0, RZ, 0x3c, !PT ;  /* 0x000000000d0d7212 */ /* 0x000fe600078e3cff */
[----:B------:R-:W-:Y:S01]  /*5230*/  @!P1 R2UR UR19, R9 ;  /* 0x00000000091392ca */ /* 0x000fe200000e0000 */
[----:B------:R-:W-:Y:S02]  /*5240*/  @!UP0 UIADD3 UR8, UPT, UPT, UR4, 0x200, URZ ;  /* 0x0000020004088890 */ /* 0x000fe4000fffe0ff */
[----:B---3--:R-:W-:Y:S01]  /*5250*/  UPRMT UR4, UR12, 0x654, UR9 ;  /* 0x000006540c047896 */ /* 0x008fe20008000009 */
[----:B------:R-:W-:Y:S02]  /*5260*/  VOTEU.ALL UP0, P1 ;  /* 0x0000000000ff7886 */ /* 0x000fe40000800000 */
[----:B------:R-:W-:Y:S01]  /*5270*/  UMOV UR12, UR36 ;  /* 0x00000024000c7c82 */ /* 0x000fe20008000000 */
[----:B------:R-:W-:Y:S06]  /*5280*/  UMOV UR36, UR26 ;  /* 0x0000001a00247c82 */ /* 0x000fec0008000000 */
[----:B------:R2:W-:Y:S01]  /*5290*/  @!UP0 UTMALDG.3D [UR8], [UR18], desc[UR20] ;  /* 0x00001408120085b4 */ /* 0x0005e20008011000 */
[----:B------:R4:W-:Y:S01]  /*52a0*/  @!P1 SYNCS.ARRIVE.TRANS64.RED.A0TR RZ, [UR5+0x40], R7 ;  /* 0x00004007ffff99a7 */ /* 0x0009e20008300405 */
[----:B------:R-:W-:Y:S01]  /*52b0*/  SYNCS.ARRIVE.TRANS64.RED.A1T0 RZ, [UR4], RZ ;  /* 0x000000ffffff79a7 */ /* 0x000fe20008100404 */
[----:B------:R-:W-:Y:S04]  /*52c0*/  UIADD3 UR4, UPT, UPT, UR6, 0x1, URZ ;  /* 0x0000000106047890 */ /* 0x000fe8000fffe0ff */
[----:B------:R-:W-:Y:S04]  /*52d0*/  UISETP.NE.AND UP0, UPT, UR4, 0x3, UPT ;  /* 0x000000030400788c */ /* 0x000fe8000bf05270 */
[----:B------:R-:W-:Y:S06]  /*52e0*/  USEL UR5, URZ, 0x1, UP0 ;  /* 0x00000001ff057887 */ /* 0x000fec0008000000 */
[----:B------:R-:W-:Y:S01]  /*52f0*/  LOP3.LUT R15, R15, UR5, RZ, 0x3c, !PT ;  /* 0x000000050f0f7c12 */ /* 0x000fe2000f8e3cff */
[----:B--2---:R-:W-:Y:S01]  /*5300*/  USEL UR12, UR4, URZ, UP0 ;  /* 0x000000ff040c7287 */ /* 0x004fe20008000000 */
[----:B------:R-:W-:Y:S11]  /*5310*/  BRA.U UP1, `(.L_x_94) ;  /* 0xfffffff101e87547 */ /* 0x000ff6000b83ffff */
[----:B------:R-:W-:Y:S01]  /*5320*/  UIADD3 UR24, UPT, UPT, UR24, 0x58, URZ ;  /* 0x0000005818187890 */ /* 0x000fe2000fffe0ff */
[----:B------:R-:W-:-:S03]  /*5330*/  SHF.L.U32 R3, R15, 0x1f, RZ ;  /* 0x0000001f0f037819 */ /* 0x000fc600000006ff */
[----:B------:R-:W-:-:S09]  /*5340*/  ULEA UR4, UR12, UR24, 0x3 ;  /* 0x000000180c047291 */ /* 0x000fd2000f8e18ff */
[----:B------:R-:W2:Y:S02]  /*5350*/  SYNCS.PHASECHK.TRANS64.TRYWAIT P0, [UR4], R3 ;  /* 0x00000003ff0075a7 */ /* 0x000ea40008001104 */
[----:B--2---:R-:W-:Y:S05]  /*5360*/  @!P0 BRA `(.L_x_95) ;  /* 0x0000003800408947 */ /* 0x004fea0003800000 */
.L_x_170:
[----:B------:R-:W-:-:S04]  /*5370*/  UIADD3 UR4, UPT, UPT, UR12, 0x1, URZ ;  /* 0x000000010c047890 */ /* 0x000fc8000fffe0ff */
[----:B------:R-:W-:-:S04]  /*5380*/  UISETP.NE.AND UP0, UPT, UR4, 0x3, UPT ;  /* 0x000000030400788c */ /* 0x000fc8000bf05270 */
[----:B------:R-:W-:Y:S02]  /*5390*/  USEL UR6, URZ, 0x1, UP0 ;  /* 0x00000001ff067887 */ /* 0x000fe40008000000 */
[----:B------:R-:W-:-:S04]  /*53a0*/  USEL UR4, UR4, URZ, UP0 ;  /* 0x000000ff04047287 */ /* 0x000fc80008000000 */
[----:B------:R-:W-:Y:S01]  /*53b0*/  ULEA UR5, UR4, UR24, 0x3 ;  /* 0x0000001804057291 */ /* 0x000fe2000f8e18ff */
[----:B------:R-:W-:-:S04]  /*53c0*/  LOP3.LUT R15, R15, UR6, RZ, 0x3c, !PT ;  /* 0x000000060f0f7c12 */ /* 0x000fc8000f8e3cff */
[----:B--2---:R-:W-:-:S04]  /*53d0*/  SHF.L.U32 R3, R15, 0x1f, RZ ;  /* 0x0000001f0f037819 */ /* 0x004fc800000006ff */
[----:B------:R-:W2:Y:S02]  /*53e0*/  SYNCS.PHASECHK.TRANS64.TRYWAIT P0, [UR5], R3 ;  /* 0x00000003ff0075a7 */ /* 0x000ea40008001105 */
[----:B--2---:R-:W-:Y:S05]  /*53f0*/  @!P0 BRA `(.L_x_96) ;  /* 0x0000003800348947 */ /* 0x004fea0003800000 */
.L_x_172:
[----:B------:R-:W-:-:S04]  /*5400*/  UIADD3 UR4, UPT, UPT, UR4, 0x1, URZ ;  /* 0x0000000104047890 */ /* 0x000fc8000fffe0ff */
[----:B------:R-:W-:-:S04]  /*5410*/  UISETP.NE.AND UP0, UPT, UR4, 0x3, UPT ;  /* 0x000000030400788c */ /* 0x000fc8000bf05270 */
[----:B------:R-:W-:Y:S02]  /*5420*/  USEL UR5, URZ, 0x1, UP0 ;  /* 0x00000001ff057887 */ /* 0x000fe40008000000 */
[----:B------:R-:W-:-:S04]  /*5430*/  USEL UR4, UR4, URZ, UP0 ;  /* 0x000000ff04047287 */ /* 0x000fc80008000000 */
[----:B------:R-:W-:Y:S01]  /*5440*/  ULEA UR4, UR4, UR24, 0x3 ;  /* 0x0000001804047291 */ /* 0x000fe2000f8e18ff */
[----:B--2---:R-:W-:-:S04]  /*5450*/  LOP3.LUT R3, R15, UR5, RZ, 0x3c, !PT ;  /* 0x000000050f037c12 */ /* 0x004fc8000f8e3cff */
[----:B------:R-:W-:Y:S01]  /*5460*/  SHF.L.U32 R3, R3, 0x1f, RZ ;  /* 0x0000001f03037819 */ /* 0x000fe200000006ff */
[----:B------:R-:W-:-:S07]  /*5470*/  IMAD.U32 R0, RZ, RZ, UR4 ;  /* 0x00000004ff007e24 */ /* 0x000fce000f8e00ff */
.L_x_97:
[----:B--2---:R2:W3:Y:S02]  /*5480*/  SYNCS.PHASECHK.TRANS64.TRYWAIT P0, [R0+URZ], R3 ;  /* 0x00000003000075a7 */ /* 0x0044e400080011ff */
[----:B---3--:R-:W-:Y:S05]  /*5490*/  @!P0 NANOSLEEP.SYNCS 0x989680 ;  /* 0x009896800000895d */ /* 0x008fea0003900000 */
[----:B------:R-:W3:Y:S02]  /*54a0*/  @!P0 SYNCS.PHASECHK.TRANS64 P0, [R0+URZ], R3 ;  /* 0x00000003000085a7 */ /* 0x000ee400080010ff */
[----:B-1-3--:R-:W-:Y:S05]  /*54b0*/  @P0 EXIT ;  /* 0x000000000000094d */ /* 0x00afea0003800000 */
[----:B------:R-:W-:Y:S05]  /*54c0*/  BRA `(.L_x_97) ;  /* 0xfffffffc00ec7947 */ /* 0x000fea000383ffff */
.L_x_85:
[----:B------:R-:W-:-:S06]  /*54d0*/  UISETP.GE.AND UP0, UPT, UR13, 0x4, UPT ;  /* 0x000000040d00788c */ /* 0x000fcc000bf06270 */
[----:B------:R-:W-:-:S13]  /*54e0*/  PLOP3.LUT P0, PT, PT, PT, UP0, 0x80, 0x8 ;  /* 0x000000000008781c */ /* 0x000fda0003f0f008 */
[----:B------:R-:W-:Y:S05]  /*54f0*/  @!P0 EXIT ;  /* 0x000000000000894d */ /* 0x000fea0003800000 */
[----:B------:R-:W1:Y:S08]  /*5500*/  S2UR UR4, SR_CgaCtaId ;  /* 0x00000000000479c3 */ /* 0x000e700000008800 */
[----:B------:R-:W-:Y:S01]  /*5510*/  BAR.SYNC.DEFER_BLOCKING 0x6, 0xa0 ;  /* 0x0182800000007b1d */ /* 0x000fe20000010000 */
[C---:B------:R-:W-:Y:S01]  /*5520*/  IMAD.SHL.U32 R2, R92.reuse, 0x20, RZ ;  /* 0x000000205c027824 */ /* 0x040fe200078e00ff */
[C---:B------:R-:W-:Y:S01]  /*5530*/  LOP3.LUT R93, R92.reuse, 0x2, RZ, 0xc0, !PT ;  /* 0x000000025c5d7812 */ /* 0x040fe200078ec0ff */
[C---:B------:R-:W-:Y:S01]  /*5540*/  IMAD.SHL.U32 R97, R92.reuse, 0x4, RZ ;  /* 0x000000045c617824 */ /* 0x040fe200078e00ff */
[C---:B------:R-:W-:Y:S01]  /*5550*/  LOP3.LUT R98, R92.reuse, 0x60, RZ, 0xc0, !PT ;  /* 0x000000605c627812 */ /* 0x040fe200078ec0ff */
[----:B------:R-:W-:Y:S01]  /*5560*/  IMAD.U32 R37, R92, 0x10000, RZ ;  /* 0x000100005c257824 */ /* 0x000fe200078e00ff */
[----:B------:R-:W-:-:S02]  /*5570*/  UMOV UR47, 0x400 ;  /* 0x00000400002f7882 */ /* 0x000fc40000000000 */
[----:B------:R-:W2:Y:S01]  /*5580*/  LDC.64 R78, c[0x0][0x8b0] ;  /* 0x00022c00ff4e7b82 */ /* 0x000ea20000000a00 */
[----:B------:R-:W-:Y:S01]  /*5590*/  LOP3.LUT R4, R2, 0xc0, RZ, 0xc0, !PT ;  /* 0x000000c002047812 */ /* 0x000fe200078ec0ff */
[----:B------:R-:W-:Y:S01]  /*55a0*/  HFMA2 R36, -RZ, RZ, 0, 0 ;  /* 0x00000000ff247431 */ /* 0x000fe200000001ff */
[----:B------:R-:W-:Y:S02]  /*55b0*/  LOP3.LUT R92, R92, 0x4, RZ, 0xc0, !PT ;  /* 0x000000045c5c7812 */ /* 0x000fe400078ec0ff */
[----:B------:R-:W-:Y:S02]  /*55c0*/  CS2R R94, SRZ ;  /* 0x00000000005e7805 */ /* 0x000fe4000001ff00 */
[----:B------:R-:W-:Y:S01]  /*55d0*/  LOP3.LUT R97, R4, 0x18, R97, 0xf8, !PT ;  /* 0x0000001804617812 */ /* 0x000fe200078ef861 */
[----:B------:R-:W-:Y:S01]  /*55e0*/  IMAD.MOV.U32 R91, RZ, RZ, RZ ;  /* 0x000000ffff5b7224 */ /* 0x000fe200078e00ff */
[----:B------:R-:W-:Y:S01]  /*55f0*/  LOP3.LUT R37, R37, 0x600000, RZ, 0xc0, !PT ;  /* 0x0060000025257812 */ /* 0x000fe200078ec0ff */
[----:B------:R-:W3:Y:S01]  /*5600*/  LDC.64 R76, c[0x0][0x8a8] ;  /* 0x00022a00ff4c7b82 */ /* 0x000ee20000000a00 */
[C---:B------:R-:W-:Y:S01]  /*5610*/  IADD3 R96, PT, PT, -R92.reuse, 0x2, RZ ;  /* 0x000000025c607810 */ /* 0x040fe20007ffe1ff */
[----:B------:R-:W-:Y:S01]  /*5620*/  IMAD.MOV R93, RZ, RZ, -R93 ;  /* 0x000000ffff5d7224 */ /* 0x000fe200078e0a5d */
[----:B------:R-:W-:Y:S01]  /*5630*/  LOP3.LUT R97, R97, 0xf20, R2, 0xf8, !PT ;  /* 0x00000f2061617812 */ /* 0x000fe200078ef802 */
[----:B------:R-:W4:Y:S01]  /*5640*/  LDCU UR62, c[0x0][0x370] ;  /* 0x00006e00ff3e77ac */ /* 0x000f220008000800 */
[----:B------:R-:W-:Y:S01]  /*5650*/  IADD3 R92, PT, PT, -R92, RZ, RZ ;  /* 0x000000ff5c5c7210 */ /* 0x000fe20007ffe1ff */
[----:B------:R-:W-:Y:S01]  /*5660*/  IMAD.SHL.U32 R96, R96, 0x10, RZ ;  /* 0x0000001060607824 */ /* 0x000fe200078e00ff */
[----:B-1----:R-:W-:Y:S01]  /*5670*/  ULEA UR47, UR4, UR47, 0x18 ;  /* 0x0000002f042f7291 */ /* 0x002fe2000f8ec0ff */
[----:B------:R-:W1:Y:S01]  /*5680*/  LDCU.64 UR4, c[0x0][0x890] ;  /* 0x00011200ff0477ac */ /* 0x000e620008000a00 */
[----:B------:R-:W-:Y:S01]  /*5690*/  UMOV UR54, 0x1 ;  /* 0x0000000100367882 */ /* 0x000fe20000000000 */
[----:B------:R-:W-:Y:S01]  /*56a0*/  UMOV UR46, URZ ;  /* 0x000000ff002e7c82 */ /* 0x000fe20008000000 */
[----:B------:R-:W2:Y:S05]  /*56b0*/  LDCU UR41, c[0x0][0xb0c] ;  /* 0x00016180ff2977ac */ /* 0x000eaa0008000800 */
[----:B------:R-:W4:Y:S01]  /*56c0*/  LDS R0, [UR47+0x130] ;  /* 0x0001302fff007984 */ /* 0x000f220008000800 */
[----:B------:R-:W2:Y:S01]  /*56d0*/  LDCU UR39, c[0x0][0xb30] ;  /* 0x00016600ff2777ac */ /* 0x000ea20008000800 */
[----:B------:R-:W2:Y:S01]  /*56e0*/  LDCU.64 UR60, c[0x0][0x888] ;  /* 0x00011100ff3c77ac */ /* 0x000ea20008000a00 */
[----:B-1----:R-:W-:Y:S01]  /*56f0*/  IMAD.U32 R100, RZ, RZ, UR4 ;  /* 0x00000004ff647e24 */ /* 0x002fe2000f8e00ff */
[----:B------:R-:W-:Y:S01]  /*5700*/  UIADD3 UR4, UPT, UPT, UR47, 0x200, URZ ;  /* 0x000002002f047890 */ /* 0x000fe2000fffe0ff */
[----:B------:R-:W-:Y:S01]  /*5710*/  IMAD.U32 R99, RZ, RZ, UR5 ;  /* 0x00000005ff637e24 */ /* 0x000fe2000f8e00ff */
[----:B------:R-:W1:Y:S04]  /*5720*/  LDCU.64 UR42, c[0x0][0xb28] ;  /* 0x00016500ff2a77ac */ /* 0x000e680008000a00 */
[----:B------:R-:W-:Y:S01]  /*5730*/  LEA R97, R97, UR4, 0x1 ;  /* 0x0000000461617c11 */ /* 0x000fe2000f8e08ff */
[----:B------:R-:W1:Y:S01]  /*5740*/  LDCU.128 UR56, c[0x0][0xb10] ;  /* 0x00016200ff3877ac */ /* 0x000e620008000c00 */
[----:B------:R-:W1:Y:S01]  /*5750*/  LDCU UR55, c[0x0][0x374] ;  /* 0x00006e80ff3777ac */ /* 0x000e620008000800 */
[----:B------:R-:W-:Y:S01]  /*5760*/  UMOV UR53, URZ ;  /* 0x000000ff00357c82 */ /* 0x000fe20008000000 */
[----:B------:R-:W-:Y:S01]  /*5770*/  UMOV UR52, URZ ;  /* 0x000000ff00347c82 */ /* 0x000fe20008000000 */
[----:B----4-:R-:W-:-:S02]  /*5780*/  IMAD.IADD R37, R0, 0x1, R37 ;  /* 0x0000000100257824 */ /* 0x010fc400078e0225 */
[----:B-123--:R-:W-:-:S07]  /*5790*/  IMAD.U32 R0, RZ, RZ, UR4 ;  /* 0x00000004ff007e24 */ /* 0x00efce000f8e00ff */
.L_x_128:
[C---:B------:R-:W-:Y:S02]  /*57a0*/  LEA R3, R91.reuse, UR47, 0x3 ;  /* 0x0000002f5b037c11 */ /* 0x040fe4000f8e18ff */
[----:B------:R-:W-:Y:S02]  /*57b0*/  SHF.L.U32 R0, R94, 0x1f, RZ ;  /* 0x0000001f5e007819 */ /* 0x000fe400000006ff */
[----:B------:R-:W-:Y:S02]  /*57c0*/  LEA R5, R91, UR47, 0x4 ;  /* 0x0000002f5b057c11 */ /* 0x000fe4000f8e20ff */
[----:B-1----:R-:W1:Y:S02]  /*57d0*/  SYNCS.PHASECHK.TRANS64.TRYWAIT P0, [R3+URZ+0x80], R0 ;  /* 0x00008000030075a7 */ /* 0x002e6400080011ff */
[----:B-1----:R-:W-:Y:S05]  /*57e0*/  @!P0 BRA `(.L_x_98) ;  /* 0x0000003400508947 */ /* 0x002fea0003800000 */
.L_x_173:
        /* <DEDUP_REMOVED lines=8> */
[----:B--2---:R-:W-:Y:S11]  /*5870*/  LOP3.LUT P0, RZ, R6, 0x1, RZ, 0xc0, !PT ;  /* 0x0000000106ff7812 */ /* 0x004ff6000780c0ff */
[----:B------:R-:W-:Y:S02]  /*5880*/  @!UPT UIADD3 URZ, UPT, UPT, URZ, URZ, URZ ;  /* 0x000000fffffff290 */ /* 0x000fe4000fffe0ff */
[----:B---3--:R-:W-:Y:S01]  /*5890*/  VOTEU.ANY UP1, P0 ;  /* 0x0000000000ff7886 */ /* 0x008fe20000020100 */
[----:B------:R-:W-:Y:S01]  /*58a0*/  PLOP3.LUT P0, PT, PT, PT, UP1, 0x80, 0x8 ;  /* 0x000000000008781c */ /* 0x000fe20003f0f018 */
[----:B------:R-:W-:Y:S06]  /*58b0*/  UP2UR UR4, UPR, URZ, 0x2 ;  /* 0x00000002ff047883 */ /* 0x000fec0008000000 */
[----:B------:R-:W-:Y:S06]  /*58c0*/  IMAD.U32 R101, RZ, RZ, UR4 ;  /* 0x00000004ff657e24 */ /* 0x000fec000f8e00ff */
[----:B-1----:R-:W-:Y:S02]  /*58d0*/  @P0 SHF.R.U32.HI R0, RZ, 0x10, R5 ;  /* 0x00000010ff000819 */ /* 0x002fe40000011605 */
        /* <DEDUP_REMOVED lines=12> */
[----:B------:R-:W2:Y:S01]  /*59a0*/  LDCU UR12, c[0x0][0xb20] ;  /* 0x00016400ff0c77ac */ /* 0x000ea20008000800 */
[----:B------:R-:W-:Y:S02]  /*59b0*/  UIMAD.WIDE.U32 UR4, UR55, UR59, URZ ;  /* 0x0000003b370472a5 */ /* 0x000fe4000f8e00ff */
[----:B------:R-:W-:Y:S02]  /*59c0*/  UIMAD.WIDE.U32 UR6, UR62, UR56, URZ ;  /* 0x000000383e0672a5 */ /* 0x000fe4000f8e00ff */
[----:B------:R-:W-:Y:S02]  /*59d0*/  UISETP.NE.AND UP0, UPT, UR58, 0x1, UPT ;  /* 0x000000013a00788c */ /* 0x000fe4000bf05270 */
[----:B------:R-:W-:Y:S02]  /*59e0*/  UIMAD.WIDE.U32 UR8, UR37, UR59, URZ ;  /* 0x0000003b250872a5 */ /* 0x000fe4000f8e00ff */
[----:B------:R-:W-:Y:S02]  /*59f0*/  UIMAD.WIDE.U32 UR10, UR38, UR56, URZ ;  /* 0x00000038260a72a5 */ /* 0x000fe4000f8e00ff */
[----:B------:R-:W-:Y:S02]  /*5a00*/  UISETP.NE.AND UP1, UPT, UR41, 0x1, UPT ;  /* 0x000000012900788c */ /* 0x000fe4000bf25270 */
[----:B------:R-:W-:Y:S01]  /*5a10*/  UISETP.NE.AND UP2, UPT, UR40, 0x1, UPT ;  /* 0x000000012800788c */ /* 0x000fe2000bf45270 */
[----:B------:R-:W-:Y:S02]  /*5a20*/  UMOV UR4, UR5 ;  /* 0x0000000500047c82 */ /* 0x000fe40008000000 */
[----:B--2---:R-:W-:Y:S03]  /*5a30*/  USHF.R.U32.HI UR5, URZ, UR12, UR4 ;  /* 0x0000000cff057299 */ /* 0x004fe60008011604 */
[----:B------:R-:W-:Y:S02]  /*5a40*/  UMOV UR4, UR7 ;  /* 0x0000000700047c82 */ /* 0x000fe40008000000 */
[----:B------:R-:W-:Y:S02]  /*5a50*/  USHF.R.U32.HI UR7, URZ, UR57, UR4 ;  /* 0x00000039ff077299 */ /* 0x000fe40008011604 */
[----:B------:R-:W-:Y:S02]  /*5a60*/  USEL UR4, UR55, UR5, !UP0 ;  /* 0x0000000537047287 */ /* 0x000fe4000c000000 */
[----:B------:R-:W-:Y:S01]  /*5a70*/  USEL UR7, UR62, UR7, !UP1 ;  /* 0x000000073e077287 */ /* 0x000fe2000c800000 */
[----:B------:R-:W-:Y:S01]  /*5a80*/  UMOV UR5, UR9 ;  /* 0x0000000900057c82 */ /* 0x000fe20008000000 */
[----:B------:R-:W-:Y:S02]  /*5a90*/  UIMAD.WIDE.U32 UR8, UR4, UR42, URZ ;  /* 0x0000002a040872a5 */ /* 0x000fe4000f8e00ff */
[----:B------:R-:W-:Y:S03]  /*5aa0*/  USHF.R.U32.HI UR6, URZ, UR12, UR5 ;  /* 0x0000000cff067299 */ /* 0x000fe60008011605 */
[----:B------:R-:W-:Y:S01]  /*5ab0*/  UMOV UR5, UR11 ;  /* 0x0000000b00057c82 */ /* 0x000fe20008000000 */
[----:B------:R-:W-:Y:S02]  /*5ac0*/  UIMAD.WIDE.U32 UR10, UR7, UR42, URZ ;  /* 0x0000002a070a72a5 */ /* 0x000fe4000f8e00ff */
[----:B------:R-:W-:Y:S02]  /*5ad0*/  USHF.R.U32.HI UR12, URZ, UR57, UR5 ;  /* 0x00000039ff0c7299 */ /* 0x000fe40008011605 */
[----:B------:R-:W-:Y:S01]  /*5ae0*/  USEL UR6, UR37, UR6, !UP0 ;  /* 0x0000000625067287 */ /* 0x000fe2000c000000 */
[----:B------:R-:W-:Y:S02]  /*5af0*/  UMOV UR5, UR9 ;  /* 0x0000000900057c82 */ /* 0x000fe40008000000 */
[----:B------:R-:W-:Y:S01]  /*5b00*/  UMOV UR10, UR11 ;  /* 0x0000000b000a7c82 */ /* 0x000fe20008000000 */
[----:B------:R-:W-:Y:S02]  /*5b10*/  @UP2 USHF.R.U32.HI UR4, URZ, UR43, UR5 ;  /* 0x0000002bff042299 */ /* 0x000fe40008011605 */
[----:B------:R-:W-:Y:S02]  /*5b20*/  @UP2 USHF.R.U32.HI UR7, URZ, UR43, UR10 ;  /* 0x0000002bff072299 */ /* 0x000fe4000801160a */
[----:B------:R-:W-:Y:S02]  /*5b30*/  UIMAD UR4, UR40, UR4, URZ ;  /* 0x00000004280472a4 */ /* 0x000fe4000f8e02ff */
[----:B------:R-:W-:Y:S02]  /*5b40*/  UIMAD.WIDE.U32 UR10, UR6, UR42, URZ ;  /* 0x0000002a060a72a5 */ /* 0x000fe4000f8e00ff */
[----:B------:R-:W-:Y:S02]  /*5b50*/  USEL UR5, UR38, UR12, !UP1 ;  /* 0x0000000c26057287 */ /* 0x000fe4000c800000 */
[----:B------:R-:W-:Y:S02]  /*5b60*/  UIMAD UR8, UR40, UR7, URZ ;  /* 0x00000007280872a4 */ /* 0x000fe4000f8e02ff */
[----:B------:R-:W-:Y:S03]  /*5b70*/  UISETP.GE.AND UP0, UPT, UR6, UR4, UPT ;  /* 0x000000040600728c */ /* 0x000fe6000bf06270 */
[----:B------:R-:W-:Y:S01]  /*5b80*/  UMOV UR4, UR11 ;  /* 0x0000000b00047c82 */ /* 0x000fe20008000000 */
[----:B------:R-:W-:Y:S02]  /*5b90*/  UISETP.GE.OR UP0, UPT, UR5, UR8, UP0 ;  /* 0x000000080500728c */ /* 0x000fe40008706670 */
[----:B------:R-:W-:Y:S02]  /*5ba0*/  USHF.R.U32.HI UR4, URZ, UR43, UR4 ;  /* 0x0000002bff047299 */ /* 0x000fe40008011604 */
[----:B------:R-:W-:Y:S02]  /*5bb0*/  UIMAD.WIDE.U32 UR8, UR5, UR42, URZ ;  /* 0x0000002a050872a5 */ /* 0x000fe4000f8e00ff */
[----:B------:R-:W-:Y:S02]  /*5bc0*/  USEL UR11, UR6, UR4, !UP2 ;  /* 0x00000004060b7287 */ /* 0x000fe4000d000000 */
[----:B------:R-:W-:Y:S02]  /*5bd0*/  UIADD3 UR8, UPT, UPT, -UR5, URZ, URZ ;  /* 0x000000ff05087290 */ /* 0x000fe4000fffe1ff */
[----:B------:R-:W-:Y:S01]  /*5be0*/  UIADD3 UR10, UPT, UPT, -UR11, URZ, URZ ;  /* 0x000000ff0b0a7290 */ /* 0x000fe2000fffe1ff */
[----:B------:R-:W-:Y:S01]  /*5bf0*/  @!UP0 UMOV UR4, UR9 ;  /* 0x0000000900048c82 */ /* 0x000fe20008000000 */
[----:B------:R-:W-:Y:S02]  /*5c00*/  UIADD3 UR9, UPT, UPT, -UR6, URZ, URZ ;  /* 0x000000ff06097290 */ /* 0x000fe4000fffe1ff */
[----:B------:R-:W-:Y:S02]  /*5c10*/  @!UP0 USHF.R.U32.HI UR4, URZ, UR43, UR4 ;  /* 0x0000002bff048299 */ /* 0x000fe40008011604 */
[----:B------:R-:W-:Y:S02]  /*5c20*/  UIMAD UR10, UR40, UR10, UR6 ;  /* 0x0000000a280a72a4 */ /* 0x000fe4000f8e0206 */
[----:B------:R-:W-:Y:S04]  /*5c30*/  @!UP0 USEL UR4, UR5, UR4, !UP2 ;  /* 0x0000000405048287 */ /* 0x000fe8000d000000 */
[----:B------:R-:W-:Y:S02]  /*5c40*/  @!UP0 UIMAD UR10, UR7, UR10, UR4 ;  /* 0x0000000a070a82a4 */ /* 0x000fe4000f8e0204 */
[----:B------:R-:W-:Y:S02]  /*5c50*/  @!UP0 UIADD3 UR11, UPT, UPT, UR11, -UR4, URZ ;  /* 0x800000040b0b8290 */ /* 0x000fe4000fffe0ff */
[----:B------:R-:W-:Y:S02]  /*5c60*/  UIMAD UR7, UR41, UR8, UR38 ;  /* 0x00000008290772a4 */ /* 0x000fe4000f8e0226 */
[----:B------:R-:W-:Y:S02]  /*5c70*/  @!UP0 UIMAD UR6, UR11, UR40, UR5 ;  /* 0x000000280b0682a4 */ /* 0x000fe4000f8e0205 */
[----:B------:R-:W-:Y:S01]  /*5c80*/  UIMAD UR4, UR58, UR9, UR37 ;  /* 0x000000093a0472a4 */ /* 0x000fe2000f8e0225 */
[----:B------:R-:W-:Y:S02]  /*5c90*/  @!UP0 UMOV UR5, UR10 ;  /* 0x0000000a00058c82 */ /* 0x000fe40008000000 */
[----:B------:R-:W-:Y:S02]  /*5ca0*/  UIMAD UR38, UR5, UR41, UR7 ;  /* 0x00000029052672a4 */ /* 0x000fe4000f8e0207 */
[----:B------:R-:W-:Y:S11]  /*5cb0*/  UIMAD UR37, UR6, UR58, UR4 ;  /* 0x0000003a062572a4 */ /* 0x000ff6000f8e0204 */
[----:B------:R-:W-:Y:S01]  /*5cc0*/  @!UPT UIADD3 URZ, UPT, UPT, URZ, URZ, URZ ;  /* 0x000000fffffff290 */ /* 0x000fe2000fffe0ff */
.L_x_99:
[----:B------:R-:W-:Y:S01]  /*5cd0*/  UISETP.NE.AND UP0, UPT, UR39, 0x1, UPT ;  /* 0x000000012700788c */ /* 0x000fe2000bf05270 */
[----:B------:R-:W-:Y:S01]  /*5ce0*/  IADD3 R91, PT, PT, R91, 0x1, RZ ;  /* 0x000000015b5b7810 */ /* 0x000fe20007ffe0ff */
[----:B------:R-:W-:Y:S02]  /*5cf0*/  UIADD3 UR11, UPT, UPT, UR47, 0x200, URZ ;  /* 0x000002002f0b7890 */ /* 0x000fe4000fffe0ff */
[----:B------:R-:W-:Y:S02]  /*5d00*/  USHF.L.U32 UR50, UR25, 0x7, URZ ;  /* 0x0000000719327899 */ /* 0x000fe400080006ff */
[----:B------:R-:W-:Y:S05]  /*5d10*/  USHF.L.U32 UR49, UR32, 0x6, URZ ;  /* 0x0000000620317899 */ /* 0x000fea00080006ff */
[----:B------:R-:W2:Y:S01]  /*5d20*/  @!UP0 LDCU.128 UR12, c[0x0][0xb10] ;  /* 0x00016200ff0c87ac */ /* 0x000ea20008000c00 */
[----:B------:R-:W3:Y:S01]  /*5d30*/  @!UP0 LDCU UR5, c[0x0][0xb0c] ;  /* 0x00016180ff0587ac */ /* 0x000ee20008000800 */
[----:B------:R-:W4:Y:S01]  /*5d40*/  @!UP0 LDCU UR10, c[0x0][0xb20] ;  /* 0x00016400ff0a87ac */ /* 0x000f220008000800 */
[----:B--2---:R-:W-:Y:S02]  /*5d50*/  UIMAD.WIDE.U32 UR8, UR38, UR12, URZ ;  /* 0x0000000c260872a5 */ /* 0x004fe4000f8e00ff */
[----:B------:R-:W-:Y:S02]  /*5d60*/  UIMAD.WIDE.U32 UR6, UR37, UR15, URZ ;  /* 0x0000000f250672a5 */ /* 0x000fe4000f8e00ff */
[----:B------:R-:W-:Y:S03]  /*5d70*/  @!UP0 UISETP.NE.AND UP1, UPT, UR14, 0x1, UPT ;  /* 0x000000010e00888c */ /* 0x000fe6000bf25270 */
[----:B------:R-:W-:Y:S01]  /*5d80*/  @!UP0 UMOV UR4, UR9 ;  /* 0x0000000900048c82 */ /* 0x000fe20008000000 */
[----:B---3--:R-:W-:Y:S02]  /*5d90*/  @!UP0 UISETP.NE.AND UP2, UPT, UR5, 0x1, UPT ;  /* 0x000000010500888c */ /* 0x008fe4000bf45270 */
[----:B------:R-:W-:Y:S01]  /*5da0*/  @!UP0 USHF.R.U32.HI UR4, URZ, UR13, UR4 ;  /* 0x0000000dff048299 */ /* 0x000fe20008011604 */
[----:B------:R-:W-:Y:S02]  /*5db0*/  @!UP0 UMOV UR6, UR7 ;  /* 0x0000000700068c82 */ /* 0x000fe40008000000 */
[----:B----4-:R-:W-:Y:S02]  /*5dc0*/  @!UP0 USHF.R.U32.HI UR6, URZ, UR10, UR6 ;  /* 0x0000000aff068299 */ /* 0x010fe40008011606 */
[----:B------:R-:W-:Y:S02]  /*5dd0*/  @!UP0 USEL UR7, UR38, UR4, !UP2 ;  /* 0x0000000426078287 */ /* 0x000fe4000d000000 */
[----:B------:R-:W-:Y:S04]  /*5de0*/  @!UP0 USEL UR6, UR37, UR6, !UP1 ;  /* 0x0000000625068287 */ /* 0x000fe8000c800000 */
[----:B------:R-:W-:Y:S02]  /*5df0*/  @!UP0 UIADD3 UR4, UPT, UPT, -UR7, UR6, URZ ;  /* 0x0000000607048290 */ /* 0x000fe4000fffe1ff */
[----:B------:R-:W-:Y:S02]  /*5e00*/  @!UP0 UIADD3 UR6, UPT, UPT, UR7, -UR6, URZ ;  /* 0x8000000607068290 */ /* 0x000fe4000fffe0ff */
[----:B------:R-:W-:Y:S02]  /*5e10*/  @!UP0 UIMAD UR38, UR4, UR5, UR38 ;  /* 0x00000005042682a4 */ /* 0x000fe4000f8e0226 */
[----:B------:R-:W-:Y:S02]  /*5e20*/  @!UP0 UIMAD UR37, UR6, UR14, UR37 ;  /* 0x0000000e062582a4 */ /* 0x000fe4000f8e0225 */
[----:B------:R-:W-:Y:S09]  /*5e30*/  ULOP3.LUT UP0, URZ, UR11, 0x1b0, URZ, 0xc0, !UPT ;  /* 0x000001b00bff7892 */ /* 0x000ff2000f80c0ff */
[----:B------:R-:W-:Y:S05]  /*5e40*/  BRA.U !UP0, `(.L_x_100) ;  /* 0x00000001087c7547 */ /* 0x000fea000b800000 */
[----:B------:R-:W2:Y:S01]  /*5e50*/  LDCU.64 UR8, c[0x4][0x80] ;  /* 0x01001000ff0877ac */ /* 0x000ea20008000a00 */
[----:B------:R-:W-:Y:S01]  /*5e60*/  MOV R2, 0x0 ;  /* 0x0000000000027802 */ /* 0x000fe20000000f00 */
[----:B------:R-:W-:Y:S02]  /*5e70*/  HFMA2 R12, -RZ, RZ, 0, 5.9604644775390625e-08 ;  /* 0x00000001ff0c7431 */ /* 0x000fe400000001ff */
[----:B------:R-:W-:Y:S01]  /*5e80*/  IMAD.MOV.U32 R8, RZ, RZ, 0x70 ;  /* 0x00000070ff087424 */ /* 0x000fe200078e00ff */
[----:B------:R3:W4:Y:S01]  /*5e90*/  LDC.64 R14, c[0x4][R2] ;  /* 0x01000000020e7b82 */ /* 0x0007220000000a00 */
[----:B------:R-:W1:Y:S01]  /*5ea0*/  LDCU.64 UR6, c[0x4][0x88] ;  /* 0x01001100ff0677ac */ /* 0x000e620008000a00 */
[----:B------:R-:W-:Y:S01]  /*5eb0*/  IMAD.MOV.U32 R13, RZ, RZ, RZ ;  /* 0x000000ffff0d7224 */ /* 0x000fe200078e00ff */
[----:B------:R-:W1:Y:S01]  /*5ec0*/  LDCU.64 UR4, c[0x4][0x8] ;  /* 0x01000100ff0477ac */ /* 0x000e620008000a00 */
[----:B--2---:R-:W-:Y:S01]  /*5ed0*/  MOV R5, UR9 ;  /* 0x0000000900057c02 */ /* 0x004fe20008000f00 */
[----:B------:R-:W-:Y:S01]  /*5ee0*/  IMAD.U32 R4, RZ, RZ, UR8 ;  /* 0x00000008ff047e24 */ /* 0x000fe2000f8e00ff */
[----:B-1----:R-:W-:Y:S01]  /*5ef0*/  MOV R7, UR7 ;  /* 0x0000000700077c02 */ /* 0x002fe20008000f00 */
[----:B------:R-:W-:Y:S01]  /*5f00*/  IMAD.U32 R6, RZ, RZ, UR6 ;  /* 0x00000006ff067e24 */ /* 0x000fe2000f8e00ff */
[----:B------:R-:W-:Y:S01]  /*5f10*/  MOV R11, UR5 ;  /* 0x00000005000b7c02 */ /* 0x000fe20008000f00 */
[----:B------:R-:W-:Y:S02]  /*5f20*/  IMAD.U32 R10, RZ, RZ, UR4 ;  /* 0x00000004ff0a7e24 */ /* 0x000fe4000f8e00ff */
[----:B------:R-:W-:Y:S07]  /*5f30*/  LEPC R20, `(.L_x_101) ;  /* 0x000000001014794e */ /* 0x000fee0000000000 */
[----:B---345:R-:W-:Y:S05]  /*5f40*/  CALL.ABS.NOINC R14 ;  /* 0x000000000e007343 */ /* 0x038fea0003c00000 */
.L_x_101:
[----:B------:R-:W1:Y:S01]  /*5f50*/  LDCU.64 UR8, c[0x4][0x80] ;  /* 0x01001000ff0877ac */ /* 0x000e620008000a00 */
[----:B------:R-:W2:Y:S01]  /*5f60*/  LDC.64 R2, c[0x4][R2] ;  /* 0x0100000002027b82 */ /* 0x000ea20000000a00 */
[----:B------:R-:W-:Y:S02]  /*5f70*/  HFMA2 R12, -RZ, RZ, 0, 5.9604644775390625e-08 ;  /* 0x00000001ff0c7431 */ /* 0x000fe400000001ff */
[----:B------:R-:W-:Y:S02]  /*5f80*/  IMAD.MOV.U32 R8, RZ, RZ, 0x70 ;  /* 0x00000070ff087424 */ /* 0x000fe400078e00ff */
[----:B------:R-:W-:Y:S01]  /*5f90*/  IMAD.MOV.U32 R13, RZ, RZ, RZ ;  /* 0x000000ffff0d7224 */ /* 0x000fe200078e00ff */
[----:B------:R-:W3:Y:S01]  /*5fa0*/  LDCU.64 UR6, c[0x4][0x88] ;  /* 0x01001100ff0677ac */ /* 0x000ee20008000a00 */
[----:B------:R-:W4:Y:S01]  /*5fb0*/  LDCU.64 UR4, c[0x4][0x8] ;  /* 0x01000100ff0477ac */ /* 0x000f220008000a00 */
[----:B-1----:R-:W-:Y:S02]  /*5fc0*/  MOV R4, UR8 ;  /* 0x0000000800047c02 */ /* 0x002fe40008000f00 */
[----:B------:R-:W-:Y:S02]  /*5fd0*/  MOV R5, UR9 ;  /* 0x0000000900057c02 */ /* 0x000fe40008000f00 */
[----:B---3--:R-:W-:Y:S01]  /*5fe0*/  MOV R7, UR7 ;  /* 0x0000000700077c02 */ /* 0x008fe20008000f00 */
[----:B------:R-:W-:Y:S01]  /*5ff0*/  IMAD.U32 R6, RZ, RZ, UR6 ;  /* 0x00000006ff067e24 */ /* 0x000fe2000f8e00ff */
[----:B----4-:R-:W-:Y:S01]  /*6000*/  MOV R11, UR5 ;  /* 0x00000005000b7c02 */ /* 0x010fe20008000f00 */
[----:B------:R-:W-:Y:S02]  /*6010*/  IMAD.U32 R10, RZ, RZ, UR4 ;  /* 0x00000004ff0a7e24 */ /* 0x000fe4000f8e00ff */
[----:B------:R-:W-:Y:S07]  /*6020*/  LEPC R20, `(.L_x_100) ;  /* 0x000000001014794e */ /* 0x000fee0000000000 */
[----:B--2---:R-:W-:Y:S05]  /*6030*/  CALL.ABS.NOINC R2 ;  /* 0x0000000002007343 */ /* 0x004fea0003c00000 */
.L_x_100:
[----:B------:R-:W-:Y:S02]  /*6040*/  R2UR UR6, R88 ;  /* 0x00000000580672ca */ /* 0x000fe400000e0000 */
[----:B------:R-:W-:Y:S02]  /*6050*/  R2UR UR5, R100 ;  /* 0x00000000640572ca */ /* 0x000fe400000e0000 */
[----:B------:R-:W-:Y:S02]  /*6060*/  R2UR UR4, R99 ;  /* 0x00000000630472ca */ /* 0x000fe400000e0000 */
[----:B------:R-:W-:Y:S02]  /*6070*/  ISETP.NE.U32.AND P4, PT, R78, RZ, PT ;  /* 0x000000ff4e00720c */ /* 0x000fe40003f85070 */
[----:B------:R-:W-:Y:S02]  /*6080*/  ISETP.NE.U32.AND P2, PT, RZ, UR60, PT ;  /* 0x0000003cff007c0c */ /* 0x000fe4000bf45070 */
[----:B------:R-:W-:Y:S02]  /*6090*/  ISETP.NE.AND.EX P4, PT, R79, RZ, PT, P4 ;  /* 0x000000ff4f00720c */ /* 0x000fe40003f85340 */
[----:B------:R-:W-:Y:S01]  /*60a0*/  ISETP.NE.AND.EX P2, PT, RZ, UR61, PT, P2 ;  /* 0x0000003dff007c0c */ /* 0x000fe2000bf45320 */
[----:B------:R-:W-:Y:S02]  /*60b0*/  UISETP.NE.AND UP2, UPT, UR6, URZ, UPT ;  /* 0x000000ff0600728c */ /* 0x000fe4000bf45270 */
[----:B------:R-:W-:Y:S04]  /*60c0*/  UISETP.NE.U32.AND UP0, UPT, UR5, URZ, UPT ;  /* 0x000000ff0500728c */ /* 0x000fe8000bf05070 */
[----:B------:R-:W-:Y:S01]  /*60d0*/  UISETP.NE.AND.EX UP1, UPT, UR4, URZ, UPT, UP0 ;  /* 0x000000ff0400728c */ /* 0x000fe2000bf25300 */
[----:B------:R-:W-:Y:S01]  /*60e0*/  PLOP3.LUT P1, PT, PT, PT, UP2, 0x80, 0x8 ;  /* 0x000000000008781c */ /* 0x000fe20003f2f028 */
[----:B------:R-:W-:Y:S03]  /*60f0*/  UPLOP3.LUT UP0, UPT, UPT, UPT, UPT, 0x40, 0x4 ;  /* 0x000000000004789c */ /* 0x000fe60003f0e870 */
[----:B------:R-:W-:Y:S06]  /*6100*/  @UP2 UPLOP3.LUT UP0, UPT, UPT, UPT, UP1, 0x80, 0x8 ;  /* 0x000000000008289c */ /* 0x000fec0003f0f010 */
[----:B------:R-:W-:Y:S01]  /*6110*/  PLOP3.LUT P0, PT, PT, PT, UP0, 0x80, 0x8 ;  /* 0x000000000008781c */ /* 0x000fe20003f0f008 */
[----:B------:R-:W-:Y:S01]  /*6120*/  @!UPT UIADD3 URZ, UPT, UPT, URZ, URZ, URZ ;  /* 0x000000fffffff290 */ /* 0x000fe2000fffe0ff */
[----:B------:R-:W-:Y:S11]  /*6130*/  BRA.U !UP1, `(.L_x_102) ;  /* 0x0000000109407547 */ /* 0x000ff6000b800000 */
[----:B------:R-:W-:Y:S01]  /*6140*/  UISETP.NE.U32.AND UP0, UPT, UR60, URZ, UPT ;  /* 0x000000ff3c00728c */ /* 0x000fe2000bf05070 */
[----:B------:R-:W-:Y:S01]  /*6150*/  R2UR UR6, R100 ;  /* 0x00000000640672ca */ /* 0x000fe200000e0000 */
[----:B------:R-:W2:Y:S01]  /*6160*/  LDCU.64 UR8, c[0x0][0x358] ;  /* 0x00006b00ff0877ac */ /* 0x000ea20008000a00 */
[----:B------:R-:W-:Y:S02]  /*6170*/  HFMA2 R84, -RZ, RZ, 0, 5.9604644775390625e-08 ;  /* 0x00000001ff547431 */ /* 0x000fe400000001ff */
[----:B-1----:R-:W-:Y:S01]  /*6180*/  IMAD.MOV.U32 R0, RZ, RZ, 0x1 ;  /* 0x00000001ff007424 */ /* 0x002fe200078e00ff */
[----:B------:R-:W-:Y:S06]  /*6190*/  UISETP.NE.AND.EX UP0, UPT, UR61, URZ, UPT, UP0 ;  /* 0x000000ff3d00728c */ /* 0x000fec000bf05300 */
[----:B------:R-:W-:Y:S05]  /*61a0*/  PLOP3.LUT P3, PT, PT, PT, UP0, 0x80, 0x8 ;  /* 0x000000000008781c */ /* 0x000fea0003f6f008 */
[----:B------:R-:W1:Y:S01]  /*61b0*/  @UP0 LDCU.64 UR4, c[0x0][0x888] ;  /* 0x00011100ff0407ac */ /* 0x000e620008000a00 */
[----:B------:R-:W-:Y:S07]  /*61c0*/  @UP0 UIMAD UR6, UR36, UR6, URZ ;  /* 0x00000006240602a4 */ /* 0x000fee000f8e02ff */
[----:B------:R-:W-:Y:S01]  /*61d0*/  @!P3 PRMT R84, R0, 0x7610, R84 ;  /* 0x000076100054b816 */ /* 0x000fe20000000054 */
[----:B-1----:R-:W-:Y:S06]  /*61e0*/  @UP0 UIMAD.WIDE UR4, UR6, 0x4, UR4 ;  /* 0x00000004060408a5 */ /* 0x002fec000f8e0204 */
[----:B------:R-:W-:Y:S02]  /*61f0*/  IMAD.U32 R2, RZ, RZ, UR4 ;  /* 0x00000004ff027e24 */ /* 0x000fe4000f8e00ff */
[----:B------:R-:W-:Y:S03]  /*6200*/  IMAD.U32 R3, RZ, RZ, UR5 ;  /* 0x00000005ff037e24 */ /* 0x000fe6000f8e00ff */
[----:B------:R-:W1:Y:S02]  /*6210*/  @!UP0 LDCU UR4, c[0x0][0x880] ;  /* 0x00011000ff0487ac */ /* 0x000e640008000800 */
[----:B--2--5:R2:W5:Y:S02]  /*6220*/  @P3 LDG.E R41, desc[UR8][R2.64] ;  /* 0x0000000802293981 */ /* 0x024564000c1e1900 */
[----:B-12---:R-:W-:Y:S02]  /*6230*/  @!P3 MOV R41, UR4 ;  /* 0x000000040029bc02 */ /* 0x006fe40008000f00 */
.L_x_102:
[----:B------:R-:W-:Y:S05]  /*6240*/  @!P4 BRA `(.L_x_103) ;  /* 0x000000000024c947 */ /* 0x000fea0003800000 */
[----:B------:R-:W-:Y:S01]  /*6250*/  ISETP.NE.U32.AND P3, PT, R76, RZ, PT ;  /* 0x000000ff4c00720c */ /* 0x000fe20003f65070 */
[----:B------:R-:W2:Y:S03]  /*6260*/  LDCU.64 UR4, c[0x0][0x358] ;  /* 0x00006b00ff0477ac */ /* 0x000ea60008000a00 */
[----:B------:R-:W-:Y:S11]  /*6270*/  ISETP.NE.AND.EX P3, PT, R77, RZ, PT, P3 ;  /* 0x000000ff4d00720c */ /* 0x000ff60003f65330 */
[----:B------:R-:W-:Y:S02]  /*6280*/  @!UPT UIADD3 URZ, UPT, UPT, URZ, URZ, URZ ;  /* 0x000000fffffff290 */ /* 0x000fe4000fffe0ff */
[----:B------:R-:W3:Y:S01]  /*6290*/  @P3 LDC.64 R2, c[0x0][0x8a8] ;  /* 0x00022a00ff023b82 */ /* 0x000ee20000000a00 */
[----:B-1----:R-:W-:Y:S04]  /*62a0*/  @P3 IMAD R0, R78, UR36, RZ ;  /* 0x000000244e003c24 */ /* 0x002fe8000f8e02ff */
[----:B---3--:R-:W-:Y:S05]  /*62b0*/  @P3 IMAD.WIDE R2, R0, 0x4, R2 ;  /* 0x0000000400023825 */ /* 0x008fea00078e0202 */
[----:B--2--5:R2:W5:Y:S02]  /*62c0*/  @P3 LDG.E R38, desc[UR4][R2.64] ;  /* 0x0000000402263981 */ /* 0x024564000c1e1900 */
[----:B--2---:R-:W3:Y:S02]  /*62d0*/  @!P3 LDC R38, c[0x0][0x8a0] ;  /* 0x00022800ff26bb82 */ /* 0x004ee40000000800 */
.L_x_103:
[----:B-----5:R-:W-:Y:S01]  /*62e0*/  FSETP.NEU.AND P3, PT, R41, RZ, PT ;  /* 0x000000ff2900720b */ /* 0x020fe20003f6d000 */
[----:B------:R-:W-:Y:S01]  /*62f0*/  ULOP3.LUT UR4, UR54, 0x1, URZ, 0x3c, !UPT ;  /* 0x0000000136047892 */ /* 0x000fe2000f8e3cff */
[----:B------:R-:W-:Y:S01]  /*6300*/  SEL R4, RZ, 0xffffffff, P2 ;  /* 0xffffffffff047807 */ /* 0x000fe20001000000 */
[----:B------:R-:W-:Y:S01]  /*6310*/  IMAD.U32 R108, RZ, RZ, UR46 ;  /* 0x0000002eff6c7e24 */ /* 0x000fe2000f8e00ff */
[----:B------:R-:W-:Y:S01]  /*6320*/  @P1 LOP3.LUT P2, RZ, R84, 0xff, RZ, 0xc0, !PT ;  /* 0x000000ff54ff1812 */ /* 0x000fe2000784c0ff */
[----:B------:R-:W-:Y:S01]  /*6330*/  IMAD.SHL.U32 R81, R93, 0x10, RZ ;  /* 0x000000105d517824 */ /* 0x000fe200078e00ff */
[----:B------:R-:W-:Y:S01]  /*6340*/  @P1 SEL R3, RZ, 0xffffffff, P3 ;  /* 0xffffffffff031807 */ /* 0x000fe20001800000 */
[----:B------:R-:W-:Y:S01]  /*6350*/  IMAD.U32 R109, RZ, RZ, UR4 ;  /* 0x00000004ff6d7e24 */ /* 0x000fe2000f8e00ff */
[----:B------:R-:W-:Y:S01]  /*6360*/  LEA R89, R36, UR47, 0x3 ;  /* 0x0000002f24597c11 */ /* 0x000fe2000f8e18ff */
[----:B------:R-:W-:Y:S01]  /*6370*/  IMAD.SHL.U32 R108, R108, 0x2000, RZ ;  /* 0x000020006c6c7824 */ /* 0x000fe200078e00ff */
[----:B------:R-:W-:Y:S01]  /*6380*/  @P0 SEL R3, R4, R3, !P2 ;  /* 0x0000000304030207 */ /* 0x000fe20005000000 */
[----:B------:R-:W-:Y:S01]  /*6390*/  IMAD.SHL.U32 R80, R92, 0x10, RZ ;  /* 0x000000105c507824 */ /* 0x000fe200078e00ff */
[----:B------:R-:W-:Y:S01]  /*63a0*/  SHF.L.U32 R2, R95, 0x1f, RZ ;  /* 0x0000001f5f027819 */ /* 0x000fe200000006ff */
[----:B------:R-:W-:Y:S01]  /*63b0*/  IMAD.IADD R82, R97, 0x1, R108 ;  /* 0x0000000161527824 */ /* 0x000fe200078e026c */
[----:B------:R-:W-:Y:S01]  /*63c0*/  @P1 LOP3.LUT R3, R3, 0x1, RZ, 0xc0, !PT ;  /* 0x0000000103031812 */ /* 0x000fe200078ec0ff */
[----:B------:R-:W-:Y:S01]  /*63d0*/  BSSY B1, `(.L_x_104) ;  /* 0x0000039000017945 */ /* 0x000fe20003800000 */
[----:B------:R-:W-:Y:S01]  /*63e0*/  PLOP3.LUT P2, PT, PT, PT, UP1, 0x80, 0x8 ;  /* 0x000000000008781c */ /* 0x000fe20003f4f018 */
[----:B------:R-:W-:Y:S01]  /*63f0*/  IMAD.IADD R83, R82, 0x1, R81 ;  /* 0x0000000152537824 */ /* 0x000fe200078e0251 */
[----:B------:R-:W-:Y:S01]  /*6400*/  ISETP.NE.U32.OR P5, PT, R3, 0x1, !P1 ;  /* 0x000000010300780c */ /* 0x000fe20004fa5470 */
[----:B------:R-:W-:Y:S01]  /*6410*/  IMAD.U32 R3, RZ, RZ, UR46 ;  /* 0x0000002eff037e24 */ /* 0x000fe2000f8e00ff */
[----:B------:R-:W-:Y:S01]  /*6420*/  LOP3.LUT P4, R90, R84, 0xff, RZ, 0xc0, !PT ;  /* 0x000000ff545a7812 */ /* 0x000fe2000788c0ff */
[----:B------:R-:W-:Y:S01]  /*6430*/  IMAD.MOV.U32 R103, RZ, RZ, 0x1 ;  /* 0x00000001ff677424 */ /* 0x000fe200078e00ff */
[----:B------:R-:W-:Y:S01]  /*6440*/  P2R R102, PR, RZ, 0x20 ;  /* 0x00000020ff667803 */ /* 0x000fe20000000000 */
[----:B------:R-:W-:Y:S01]  /*6450*/  IMAD R39, R36, 0x40, R37 ;  /* 0x0000004024277824 */ /* 0x000fe200078e0225 */
[----:B-1----:R-:W-:Y:S01]  /*6460*/  LEA R0, R3, UR47, 0x3 ;  /* 0x0000002f03007c11 */ /* 0x002fe2000f8e18ff */
[----:B------:R-:W-:Y:S01]  /*6470*/  IMAD.U32 R110, RZ, RZ, UR46 ;  /* 0x0000002eff6e7e24 */ /* 0x000fe2000f8e00ff */
[----:B------:R-:W-:Y:S02]  /*6480*/  SEL R3, RZ, 0xffffffff, P3 ;  /* 0xffffffffff037807 */ /* 0x000fe40001800000 */
[----:B------:R-:W-:Y:S02]  /*6490*/  CS2R R74, SRZ ;  /* 0x00000000004a7805 */ /* 0x000fe4000001ff00 */
[----:B------:R-:W-:Y:S02]  /*64a0*/  CS2R R72, SRZ ;  /* 0x0000000000487805 */ /* 0x000fe4000001ff00 */
[----:B------:R-:W-:Y:S02]  /*64b0*/  CS2R R66, SRZ ;  /* 0x0000000000427805 */ /* 0x000fe4000001ff00 */
[----:B------:R-:W-:Y:S02]  /*64c0*/  @P2 SEL R3, R4, R3, !P4 ;  /* 0x0000000304032207 */ /* 0x000fe40006000000 */
[----:B------:R-:W-:Y:S02]  /*64d0*/  CS2R R64, SRZ ;  /* 0x0000000000407805 */ /* 0x000fe4000001ff00 */
[----:B------:R-:W-:Y:S02]  /*64e0*/  @P5 SHF.L.U32 R5, R109, 0x1f, RZ ;  /* 0x0000001f6d055819 */ /* 0x000fe400000006ff */
[----:B------:R-:W-:Y:S02]  /*64f0*/  CS2R R58, SRZ ;  /* 0x00000000003a7805 */ /* 0x000fe4000001ff00 */
[----:B------:R-:W-:Y:S02]  /*6500*/  LOP3.LUT R3, R3, 0x1, RZ, 0xc0, !PT ;  /* 0x0000000103037812 */ /* 0x000fe400078ec0ff */
[----:B------:R-:W-:Y:S01]  /*6510*/  CS2R R56, SRZ ;  /* 0x0000000000387805 */ /* 0x000fe2000001ff00 */
[----:B------:R-:W1:Y:S01]  /*6520*/  @P5 SYNCS.PHASECHK.TRANS64.TRYWAIT P1, [R0+URZ+0x40], R5 ;  /* 0x00004005000055a7 */ /* 0x000e6200080211ff */
[----:B------:R-:W-:Y:S02]  /*6530*/  CS2R R50, SRZ ;  /* 0x0000000000327805 */ /* 0x000fe4000001ff00 */
[----:B------:R-:W-:Y:S02]  /*6540*/  ISETP.NE.U32.AND P2, PT, R3, 0x1, PT ;  /* 0x000000010300780c */ /* 0x000fe40003f45070 */
[----:B------:R-:W-:Y:S01]  /*6550*/  CS2R R48, SRZ ;  /* 0x0000000000307805 */ /* 0x000fe2000001ff00 */
[----:B------:R-:W-:Y:S01]  /*6560*/  IMAD.IADD R47, R82, 0x1, R80 ;  /* 0x00000001522f7824 */ /* 0x000fe200078e0250 */
[----:B------:R-:W-:Y:S01]  /*6570*/  P2R R111, PR, RZ, 0x4 ;  /* 0x00000004ff6f7803 */ /* 0x000fe20000000000 */
[----:B------:R-:W-:Y:S01]  /*6580*/  IMAD.IADD R46, R96, 0x1, R83 ;  /* 0x00000001602e7824 */ /* 0x000fe200078e0253 */
[----:B------:R2:W4:Y:S01]  /*6590*/  SYNCS.PHASECHK.TRANS64.TRYWAIT P0, [R89+URZ+0xa0], R2 ;  /* 0x0000a002590075a7 */ /* 0x00052200080011ff */
[----:B-1----:R-:W-:Y:S01]  /*65a0*/  @P5 SEL R103, RZ, 0x1, !P1 ;  /* 0x00000001ff675807 */ /* 0x002fe20004800000 */
[----:B--2---:R-:W-:Y:S06]  /*65b0*/  @!P5 BRA `(.L_x_105) ;  /* 0x000000000068d947 */ /* 0x004fec0003800000 */
[----:B------:R-:W-:Y:S01]  /*65c0*/  ISETP.NE.AND P1, PT, R103, RZ, PT ;  /* 0x000000ff6700720c */ /* 0x000fe20003f25270 */
[----:B------:R-:W-:Y:S01]  /*65d0*/  BSSY B0, `(.L_x_106) ;  /* 0x000000d000007945 */ /* 0x000fe20003800000 */
[----:B------:R-:W-:Y:S02]  /*65e0*/  CS2R R50, SRZ ;  /* 0x0000000000327805 */ /* 0x000fe4000001ff00 */
[----:B------:R-:W-:Y:S02]  /*65f0*/  CS2R R48, SRZ ;  /* 0x0000000000307805 */ /* 0x000fe4000001ff00 */
[----:B------:R-:W-:Y:S02]  /*6600*/  CS2R R58, SRZ ;  /* 0x00000000003a7805 */ /* 0x000fe4000001ff00 */
[----:B------:R-:W-:Y:S02]  /*6610*/  CS2R R56, SRZ ;  /* 0x0000000000387805 */ /* 0x000fe4000001ff00 */
[----:B------:R-:W-:Y:S02]  /*6620*/  CS2R R66, SRZ ;  /* 0x0000000000427805 */ /* 0x000fe4000001ff00 */
[----:B------:R-:W-:Y:S02]  /*6630*/  CS2R R64, SRZ ;  /* 0x0000000000407805 */ /* 0x000fe4000001ff00 */
[----:B------:R-:W-:Y:S02]  /*6640*/  CS2R R74, SRZ ;  /* 0x00000000004a7805 */ /* 0x000fe4000001ff00 */
[----:B------:R-:W-:Y:S01]  /*6650*/  CS2R R72, SRZ ;  /* 0x0000000000487805 */ /* 0x000fe2000001ff00 */
[----:B------:R-:W-:Y:S06]  /*6660*/  @P1 BRA `(.L_x_107) ;  /* 0x00000000000c1947 */ /* 0x000fec0003800000 */
[----:B------:R-:W-:Y:S04]  /*6670*/  SHF.L.U32 R3, R109, 0x1f, RZ ;  /* 0x0000001f6d037819 */ /* 0x000fe800000006ff */
[----:B------:R-:W1:Y:S02]  /*6680*/  SYNCS.PHASECHK.TRANS64.TRYWAIT P1, [R0+URZ+0x40], R3 ;  /* 0x00004003000075a7 */ /* 0x000e6400080211ff */
[----:B-1----:R-:W-:Y:S05]  /*6690*/  @!P1 BRA `(.L_x_108) ;  /* 0x0000002400b89947 */ /* 0x002fea0003800000 */
.L_x_107:
[----:B------:R-:W-:Y:S05]  /*66a0*/  BSYNC B0 ;  /* 0x0000000000007941 */ /* 0x000fea0003800000 */
.L_x_106:
[----:B------:R-:W-:Y:S01]  /*66b0*/  ISETP.NE.AND P1, PT, R111, RZ, PT ;  /* 0x000000ff6f00720c */ /* 0x000fe20003f25270 */
[----:B------:R-:W-:Y:S04]  /*66c0*/  UIADD3 UR4, UPT, UPT, UR46, 0x1, URZ ;  /* 0x000000012e047890 */ /* 0x000fe8000fffe0ff */
[----:B------:R-:W-:Y:S04]  /*66d0*/  UISETP.NE.AND UP0, UPT, UR4, 0x3, UPT ;  /* 0x000000030400788c */ /* 0x000fe8000bf05270 */
[----:B------:R-:W-:Y:S02]  /*66e0*/  USEL UR5, URZ, 0x1, UP0 ;  /* 0x00000001ff057887 */ /* 0x000fe40008000000 */
[----:B------:R-:W-:Y:S02]  /*66f0*/  USEL UR4, UR4, URZ, UP0 ;  /* 0x000000ff04047287 */ /* 0x000fe40008000000 */
[----:B------:R2:W1:Y:S02]  /*6700*/  @P1 LDS.128 R48, [R82] ;  /* 0x0000000052301984 */ /* 0x0004640000000c00 */
[----:B------:R-:W-:Y:S02]  /*6710*/  LOP3.LUT R109, R109, UR5, RZ, 0x3c, !PT ;  /* 0x000000056d6d7c12 */ /* 0x000fe4000f8e3cff */
[----:B------:R2:W1:Y:S01]  /*6720*/  @P1 LDS.128 R56, [R83+0x10] ;  /* 0x0000100053381984 */ /* 0x0004620000000c00 */
[----:B------:R-:W-:Y:S03]  /*6730*/  IMAD.U32 R110, RZ, RZ, UR4 ;  /* 0x00000004ff6e7e24 */ /* 0x000fe6000f8e00ff */
[----:B------:R2:W1:Y:S04]  /*6740*/  @P1 LDS.128 R64, [R47+0x20] ;  /* 0x000020002f401984 */ /* 0x0004680000000c00 */
[----:B------:R2:W1:Y:S02]  /*6750*/  @P1 LDS.128 R72, [R46+0x10] ;  /* 0x000010002e481984 */ /* 0x0004640000000c00 */
.L_x_105:
[----:B------:R-:W-:Y:S05]  /*6760*/  BSYNC B1 ;  /* 0x0000000000017941 */ /* 0x000fea0003800000 */
.L_x_104:
[----:B-1----:R-:W-:Y:S04]  /*6770*/  SHF.R.U32.HI R0, RZ, 0x15, R39 ;  /* 0x00000015ff007819 */ /* 0x002fe80000011627 */
[----:B------:R-:W-:Y:S01]  /*6780*/  LOP3.LUT P1, RZ, R0, 0x3, R85, 0x48, !PT ;  /* 0x0000000300ff7812 */ /* 0x000fe20007824855 */
[----:B------:R-:W-:Y:S01]  /*6790*/  @!UPT UIADD3 URZ, UPT, UPT, URZ, URZ, URZ ;  /* 0x000000fffffff290 */ /* 0x000fe2000fffe0ff */
[----:B----4-:R-:W-:Y:S11]  /*67a0*/  @P0 BRA `(.L_x_109) ;  /* 0x0000000000080947 */ /* 0x010ff60003800000 */
[----:B------:R-:W1:Y:S02]  /*67b0*/  SYNCS.PHASECHK.TRANS64.TRYWAIT P0, [R89+URZ+0xa0], R2 ;  /* 0x0000a002590075a7 */ /* 0x000e6400080011ff */
[----:B-1----:R-:W-:Y:S05]  /*67c0*/  @!P0 BRA `(.L_x_110) ;  /* 0x0000002400808947 */ /* 0x002fea0003800000 */
.L_x_109:
[----:B------:R-:W-:Y:S05]  /*67d0*/  @!P1 BRA `(.L_x_111) ;  /* 0x0000000000409947 */ /* 0x000fea0003800000 */
[----:B------:R-:W4:Y:S01]  /*67e0*/  LDCU.64 UR8, c[0x4][0x70] ;  /* 0x01000e00ff0877ac */ /* 0x000f220008000a00 */
[----:B------:R-:W-:Y:S01]  /*67f0*/  MOV R3, 0x0 ;  /* 0x0000000000037802 */ /* 0x000fe20000000f00 */
[----:B------:R-:W-:Y:S02]  /*6800*/  HFMA2 R12, -RZ, RZ, 0, 5.9604644775390625e-08 ;  /* 0x00000001ff0c7431 */ /* 0x000fe400000001ff */
[----:B------:R-:W-:Y:S02]  /*6810*/  IMAD.MOV.U32 R8, RZ, RZ, 0x192 ;  /* 0x00000192ff087424 */ /* 0x000fe400078e00ff */
[----:B------:R-:W-:Y:S01]  /*6820*/  IMAD.MOV.U32 R13, RZ, RZ, RZ ;  /* 0x000000ffff0d7224 */ /* 0x000fe200078e00ff */
[----:B------:R-:W5:Y:S01]  /*6830*/  LDCU.64 UR6, c[0x4][0x78] ;  /* 0x01000f00ff0677ac */ /* 0x000f620008000a00 */
[----:B-1----:R-:W1:Y:S01]  /*6840*/  LDC.64 R2, c[0x4][R3] ;  /* 0x0100000003027b82 */ /* 0x002e620000000a00 */
[----:B------:R-:W2:Y:S01]  /*6850*/  LDCU.64 UR4, c[0x4][0x10] ;  /* 0x01000200ff0477ac */ /* 0x000ea20008000a00 */
[----:B----4-:R-:W-:Y:S01]  /*6860*/  MOV R5, UR9 ;  /* 0x0000000900057c02 */ /* 0x010fe20008000f00 */
[----:B------:R-:W-:Y:S01]  /*6870*/  IMAD.U32 R4, RZ, RZ, UR8 ;  /* 0x00000008ff047e24 */ /* 0x000fe2000f8e00ff */
[----:B-----5:R-:W-:Y:S01]  /*6880*/  MOV R7, UR7 ;  /* 0x0000000700077c02 */ /* 0x020fe20008000f00 */
[----:B------:R-:W-:Y:S01]  /*6890*/  IMAD.U32 R6, RZ, RZ, UR6 ;  /* 0x00000006ff067e24 */ /* 0x000fe2000f8e00ff */
[----:B--2---:R-:W-:Y:S01]  /*68a0*/  MOV R11, UR5 ;  /* 0x00000005000b7c02 */ /* 0x004fe20008000f00 */
[----:B------:R-:W-:Y:S02]  /*68b0*/  IMAD.U32 R10, RZ, RZ, UR4 ;  /* 0x00000004ff0a7e24 */ /* 0x000fe4000f8e00ff */
[----:B------:R-:W-:Y:S07]  /*68c0*/  LEPC R20, `(.L_x_111) ;  /* 0x000000001014794e */ /* 0x000fee0000000000 */
[----:B-1-3--:R-:W-:Y:S05]  /*68d0*/  CALL.ABS.NOINC R2 ;  /* 0x0000000002007343 */ /* 0x00afea0003c00000 */
.L_x_111:
[----:B------:R-:W-:Y:S05]  /*68e0*/  WARPSYNC.ALL ;  /* 0x0000000000007948 */ /* 0x000fea0003800000 */
[----:B------:R-:W-:Y:S01]  /*68f0*/  R2UR UR4, R39 ;  /* 0x00000000270472ca */ /* 0x000fe200000e0000 */
[--C-:B------:R-:W-:Y:S01]  /*6900*/  HADD2.F32 R40, -RZ, R48.reuse.H0_H0 ;  /* 0x20000030ff287230 */ /* 0x100fe20000004100 */
[----:B------:R-:W-:Y:S01]  /*6910*/  ISETP.NE.AND P0, PT, R98, RZ, PT ;  /* 0x000000ff6200720c */ /* 0x000fe20003f05270 */
[----:B------:R-:W-:Y:S01]  /*6920*/  HADD2.F32 R43, -RZ, R48.H1_H1 ;  /* 0x30000030ff2b7230 */ /* 0x000fe20000004100 */
[----:B------:R-:W-:Y:S01]  /*6930*/  BSSY.RECONVERGENT B0, `(.L_x_112) ;  /* 0x0000085000007945 */ /* 0x000fe20003800200 */
[----:B------:R-:W-:Y:S02]  /*6940*/  HADD2.F32 R42, -RZ, R49.H0_H0 ;  /* 0x20000031ff2a7230 */ /* 0x000fe40000004100 */
[----:B------:R-:W-:Y:S02]  /*6950*/  HADD2.F32 R45, -RZ, R51.H0_H0 ;  /* 0x20000033ff2d7230 */ /* 0x000fe40000004100 */
[----:B------:R-:W-:Y:S04]  /*6960*/  HADD2.F32 R44, -RZ, R75.H1_H1 ;  /* 0x3000004bff2c7230 */ /* 0x000fe80000004100 */
[----:B------:R-:W3:Y:S02]  /*6970*/  LDTM.x32 R4, tmem[UR4] ;  /* 0x00000004000479ee */ /* 0x000ee400082c0000 */
[C---:B---3--:R-:W-:Y:S01]  /*6980*/  FMUL R0, R38.reuse, R4 ;  /* 0x0000000426007220 */ /* 0x048fe20000400000 */
[C---:B-1----:R-:W-:Y:S01]  /*6990*/  FMUL R2, R38.reuse, R5 ;  /* 0x0000000526027220 */ /* 0x042fe20000400000 */
[C---:B------:R-:W-:Y:S01]  /*69a0*/  FMUL R3, R38.reuse, R6 ;  /* 0x0000000626037220 */ /* 0x040fe20000400000 */
[C---:B------:R-:W-:Y:S01]  /*69b0*/  FMUL R7, R38.reuse, R7 ;  /* 0x0000000726077220 */ /* 0x040fe20000400000 */
[C---:B------:R-:W-:Y:S01]  /*69c0*/  FFMA R0, R41.reuse, R40, R0 ;  /* 0x0000002829007223 */ /* 0x040fe20000000000 */
[----:B------:R-:W-:Y:S02]  /*69d0*/  HADD2.F32 R40, -RZ, R49.H1_H1 ;  /* 0x30000031ff287230 */ /* 0x000fe40000004100 */
[C---:B------:R-:W-:Y:S01]  /*69e0*/  FFMA R2, R41.reuse, R43, R2 ;  /* 0x0000002b29027223 */ /* 0x040fe20000000002 */
[C---:B------:R-:W-:Y:S01]  /*69f0*/  FFMA R3, R41.reuse, R42, R3 ;  /* 0x0000002a29037223 */ /* 0x040fe20000000003 */
[--C-:B------:R-:W-:Y:S02]  /*6a00*/  HADD2.F32 R43, -RZ, R50.reuse.H0_H0 ;  /* 0x20000032ff2b7230 */ /* 0x100fe40000004100 */
[----:B------:R-:W-:Y:S01]  /*6a10*/  FMUL R4, R38, R8 ;  /* 0x0000000826047220 */ /* 0x000fe20000400000 */
[----:B------:R-:W-:Y:S01]  /*6a20*/  HADD2.F32 R42, -RZ, R50.H1_H1 ;  /* 0x30000032ff2a7230 */ /* 0x000fe20000004100 */
[----:B------:R-:W-:Y:S01]  /*6a30*/  F2FP.F16.F32.PACK_AB R52, R2, R0 ;  /* 0x000000000234723e */ /* 0x000fe200000000ff */
[C---:B------:R-:W-:Y:S01]  /*6a40*/  FFMA R7, R41.reuse, R40, R7 ;  /* 0x0000002829077223 */ /* 0x040fe20000000007 */
[----:B------:R-:W-:Y:S01]  /*6a50*/  FFMA R4, R41, R43, R4 ;  /* 0x0000002b29047223 */ /* 0x000fe20000000004 */
[C---:B------:R-:W-:Y:S01]  /*6a60*/  FMUL R5, R38.reuse, R9 ;  /* 0x0000000926057220 */ /* 0x040fe20000400000 */
[C---:B------:R-:W-:Y:S01]  /*6a70*/  FMUL R6, R38.reuse, R10 ;  /* 0x0000000a26067220 */ /* 0x040fe20000400000 */
[----:B------:R-:W-:Y:S01]  /*6a80*/  HADD2.F32 R40, -RZ, R51.H1_H1 ;  /* 0x30000033ff287230 */ /* 0x000fe20000004100 */
[----:B------:R-:W-:Y:S01]  /*6a90*/  F2FP.F16.F32.PACK_AB R53, R7, R3 ;  /* 0x000000030735723e */ /* 0x000fe200000000ff */
[C---:B------:R-:W-:Y:S01]  /*6aa0*/  FFMA R5, R41.reuse, R42, R5 ;  /* 0x0000002a29057223 */ /* 0x040fe20000000005 */
[----:B------:R-:W-:Y:S01]  /*6ab0*/  FFMA R6, R41, R45, R6 ;  /* 0x0000002d29067223 */ /* 0x000fe20000000006 */
[C---:B------:R-:W-:Y:S01]  /*6ac0*/  FMUL R11, R38.reuse, R11 ;  /* 0x0000000b260b7220 */ /* 0x040fe20000400000 */
[--C-:B------:R-:W-:Y:S02]  /*6ad0*/  HADD2.F32 R43, -RZ, R56.reuse.H0_H0 ;  /* 0x20000038ff2b7230 */ /* 0x100fe40000004100 */
[C---:B------:R-:W-:Y:S01]  /*6ae0*/  FMUL R8, R38.reuse, R12 ;  /* 0x0000000c26087220 */ /* 0x040fe20000400000 */
[----:B------:R-:W-:Y:S01]  /*6af0*/  F2FP.F16.F32.PACK_AB R54, R5, R4 ;  /* 0x000000040536723e */ /* 0x000fe200000000ff */
[C---:B------:R-:W-:Y:S01]  /*6b00*/  FFMA R11, R41.reuse, R40, R11 ;  /* 0x00000028290b7223 */ /* 0x040fe2000000000b */
[----:B------:R-:W-:Y:S02]  /*6b10*/  HADD2.F32 R40, -RZ, R56.H1_H1 ;  /* 0x30000038ff287230 */ /* 0x000fe40000004100 */
[----:B------:R-:W-:Y:S01]  /*6b20*/  FFMA R8, R41, R43, R8 ;  /* 0x0000002b29087223 */ /* 0x000fe20000000008 */
[C---:B------:R-:W-:Y:S01]  /*6b30*/  FMUL R9, R38.reuse, R13 ;  /* 0x0000000d26097220 */ /* 0x040fe20000400000 */
[--C-:B------:R-:W-:Y:S01]  /*6b40*/  HADD2.F32 R45, -RZ, R57.reuse.H0_H0 ;  /* 0x20000039ff2d7230 */ /* 0x100fe20000004100 */
[----:B------:R-:W-:Y:S01]  /*6b50*/  F2FP.F16.F32.PACK_AB R55, R11, R6 ;  /* 0x000000060b37723e */ /* 0x000fe200000000ff */
[C---:B------:R-:W-:Y:S01]  /*6b60*/  FMUL R10, R38.reuse, R14 ;  /* 0x0000000e260a7220 */ /* 0x040fe20000400000 */
[----:B------:R-:W-:Y:S02]  /*6b70*/  HADD2.F32 R42, -RZ, R57.H1_H1 ;  /* 0x30000039ff2a7230 */ /* 0x000fe40000004100 */
[C---:B------:R-:W-:Y:S01]  /*6b80*/  FFMA R9, R41.reuse, R40, R9 ;  /* 0x0000002829097223 */ /* 0x040fe20000000009 */
[C---:B------:R-:W-:Y:S01]  /*6b90*/  FMUL R15, R38.reuse, R15 ;  /* 0x0000000f260f7220 */ /* 0x040fe20000400000 */
[----:B------:R1:W-:Y:S01]  /*6ba0*/  STS.128 [R82], R52 ;  /* 0x0000003452007388 */ /* 0x0003e20000000c00 */
[----:B------:R-:W-:Y:S01]  /*6bb0*/  FFMA R10, R41, R45, R10 ;  /* 0x0000002d290a7223 */ /* 0x000fe2000000000a */
[--C-:B------:R-:W-:Y:S01]  /*6bc0*/  HADD2.F32 R40, -RZ, R58.reuse.H0_H0 ;  /* 0x2000003aff287230 */ /* 0x100fe20000004100 */
[----:B------:R-:W-:Y:S01]  /*6bd0*/  F2FP.F16.F32.PACK_AB R60, R9, R8 ;  /* 0x00000008093c723e */ /* 0x000fe200000000ff */
[----:B------:R-:W-:Y:S01]  /*6be0*/  FFMA R15, R41, R42, R15 ;  /* 0x0000002a290f7223 */ /* 0x000fe2000000000f */
[C---:B------:R-:W-:Y:S01]  /*6bf0*/  FMUL R12, R38.reuse, R16 ;  /* 0x00000010260c7220 */ /* 0x040fe20000400000 */
[----:B------:R-:W-:Y:S02]  /*6c00*/  HADD2.F32 R42, -RZ, R58.H1_H1 ;  /* 0x3000003aff2a7230 */ /* 0x000fe40000004100 */
[C---:B------:R-:W-:Y:S01]  /*6c10*/  FMUL R13, R38.reuse, R17 ;  /* 0x00000011260d7220 */ /* 0x040fe20000400000 */
[--C-:B------:R-:W-:Y:S01]  /*6c20*/  HADD2.F32 R43, -RZ, R59.reuse.H0_H0 ;  /* 0x2000003bff2b7230 */ /* 0x100fe20000004100 */
[----:B------:R-:W-:Y:S01]  /*6c30*/  F2FP.F16.F32.PACK_AB R61, R15, R10 ;  /* 0x0000000a0f3d723e */ /* 0x000fe200000000ff */
[C---:B------:R-:W-:Y:S01]  /*6c40*/  FFMA R12, R41.reuse, R40, R12 ;  /* 0x00000028290c7223 */ /* 0x040fe2000000000c */
[C---:B------:R-:W-:Y:S01]  /*6c50*/  FFMA R13, R41.reuse, R42, R13 ;  /* 0x0000002a290d7223 */ /* 0x040fe2000000000d */
[C---:B------:R-:W-:Y:S01]  /*6c60*/  FMUL R14, R38.reuse, R18 ;  /* 0x00000012260e7220 */ /* 0x040fe20000400000 */
[----:B------:R-:W-:Y:S02]  /*6c70*/  HADD2.F32 R40, -RZ, R59.H1_H1 ;  /* 0x3000003bff287230 */ /* 0x000fe40000004100 */
[C---:B------:R-:W-:Y:S01]  /*6c80*/  FMUL R19, R38.reuse, R19 ;  /* 0x0000001326137220 */ /* 0x040fe20000400000 */
[C---:B------:R-:W-:Y:S01]  /*6c90*/  FMUL R16, R38.reuse, R20 ;  /* 0x0000001426107220 */ /* 0x040fe20000400000 */
[C---:B------:R-:W-:Y:S01]  /*6ca0*/  FFMA R14, R41.reuse, R43, R14 ;  /* 0x0000002b290e7223 */ /* 0x040fe2000000000e */
[--C-:B------:R-:W-:Y:S02]  /*6cb0*/  HADD2.F32 R43, -RZ, R64.reuse.H0_H0 ;  /* 0x20000040ff2b7230 */ /* 0x100fe40000004100 */
[C---:B------:R-:W-:Y:S01]  /*6cc0*/  FFMA R19, R41.reuse, R40, R19 ;  /* 0x0000002829137223 */ /* 0x040fe20000000013 */
[----:B------:R-:W-:Y:S02]  /*6cd0*/  HADD2.F32 R42, -RZ, R64.H1_H1 ;  /* 0x30000040ff2a7230 */ /* 0x000fe40000004100 */
[C---:B------:R-:W-:Y:S01]  /*6ce0*/  FMUL R17, R38.reuse, R21 ;  /* 0x0000001526117220 */ /* 0x040fe20000400000 */
[--C-:B------:R-:W-:Y:S02]  /*6cf0*/  HADD2.F32 R45, -RZ, R65.reuse.H0_H0 ;  /* 0x20000041ff2d7230 */ /* 0x100fe40000004100 */
[C---:B------:R-:W-:Y:S01]  /*6d00*/  FMUL R18, R38.reuse, R22 ;  /* 0x0000001626127220 */ /* 0x040fe20000400000 */
[----:B------:R-:W-:Y:S02]  /*6d10*/  HADD2.F32 R40, -RZ, R65.H1_H1 ;  /* 0x30000041ff287230 */ /* 0x000fe40000004100 */
[C---:B------:R-:W-:Y:S01]  /*6d20*/  FMUL R23, R38.reuse, R23 ;  /* 0x0000001726177220 */ /* 0x040fe20000400000 */
[C---:B------:R-:W-:Y:S01]  /*6d30*/  FFMA R16, R41.reuse, R43, R16 ;  /* 0x0000002b29107223 */ /* 0x040fe20000000010 */
[C---:B------:R-:W-:Y:S01]  /*6d40*/  FFMA R17, R41.reuse, R42, R17 ;  /* 0x0000002a29117223 */ /* 0x040fe20000000011 */
[C---:B------:R-:W-:Y:S01]  /*6d50*/  FFMA R18, R41.reuse, R45, R18 ;  /* 0x0000002d29127223 */ /* 0x040fe20000000012 */
[C---:B------:R-:W-:Y:S01]  /*6d60*/  FFMA R23, R41.reuse, R40, R23 ;  /* 0x0000002829177223 */ /* 0x040fe20000000017 */
[--C-:B------:R-:W-:Y:S02]  /*6d70*/  HADD2.F32 R43, -RZ, R66.reuse.H0_H0 ;  /* 0x20000042ff2b7230 */ /* 0x100fe40000004100 */
[C---:B------:R-:W-:Y:S01]  /*6d80*/  FMUL R20, R38.reuse, R24 ;  /* 0x0000001826147220 */ /* 0x040fe20000400000 */
        /* <DEDUP_REMOVED lines=9> */
[----:B------:R-:W-:Y:S01]  /*6e20*/  FFMA R27, R41, R42, R27 ;  /* 0x0000002a291b7223 */ /* 0x000fe2000000001b */
[--C-:B------:R-:W-:Y:S02]  /*6e30*/  HADD2.F32 R40, -RZ, R72.reuse.H0_H0 ;  /* 0x20000048ff287230 */ /* 0x100fe40000004100 */
[C---:B------:R-:W-:Y:S01]  /*6e40*/  FMUL R24, R38.reuse, R28 ;  /* 0x0000001c26187220 */ /* 0x040fe20000400000 */
[----:B------:R-:W-:Y:S02]  /*6e50*/  HADD2.F32 R42, -RZ, R72.H1_H1 ;  /* 0x30000048ff2a7230 */ /* 0x000fe40000004100 */
[C---:B------:R-:W-:Y:S01]  /*6e60*/  FMUL R25, R38.reuse, R29 ;  /* 0x0000001d26197220 */ /* 0x040fe20000400000 */
[--C-:B------:R-:W-:Y:S02]  /*6e70*/  HADD2.F32 R43, -RZ, R73.reuse.H0_H0 ;  /* 0x20000049ff2b7230 */ /* 0x100fe40000004100 */
[C---:B------:R-:W-:Y:S01]  /*6e80*/  FMUL R26, R38.reuse, R30 ;  /* 0x0000001e261a7220 */ /* 0x040fe20000400000 */
[----:B------:R-:W-:Y:S01]  /*6e90*/  F2FP.F16.F32.PACK_AB R62, R13, R12 ;  /* 0x0000000c0d3e723e */ /* 0x000fe200000000ff */
[----:B------:R-:W-:Y:S01]  /*6ea0*/  FFMA R24, R41, R40, R24 ;  /* 0x0000002829187223 */ /* 0x000fe20000000018 */
[----:B------:R-:W-:Y:S01]  /*6eb0*/  F2FP.F16.F32.PACK_AB R63, R19, R14 ;  /* 0x0000000e133f723e */ /* 0x000fe200000000ff */
[C---:B------:R-:W-:Y:S01]  /*6ec0*/  FFMA R25, R41.reuse, R42, R25 ;  /* 0x0000002a29197223 */ /* 0x040fe20000000019 */
[C---:B------:R-:W-:Y:S01]  /*6ed0*/  FFMA R26, R41.reuse, R43, R26 ;  /* 0x0000002b291a7223 */ /* 0x040fe2000000001a */
[----:B------:R-:W-:Y:S02]  /*6ee0*/  HADD2.F32 R40, -RZ, R73.H1_H1 ;  /* 0x30000049ff287230 */ /* 0x000fe40000004100 */
[C---:B------:R-:W-:Y:S01]  /*6ef0*/  FMUL R31, R38.reuse, R31 ;  /* 0x0000001f261f7220 */ /* 0x040fe20000400000 */
[----:B------:R1:W-:Y:S01]  /*6f00*/  STS.128 [R83+0x10], R60 ;  /* 0x0000103c53007388 */ /* 0x0003e20000000c00 */
[--C-:B------:R-:W-:Y:S02]  /*6f10*/  HADD2.F32 R43, -RZ, R74.reuse.H0_H0 ;  /* 0x2000004aff2b7230 */ /* 0x100fe40000004100 */
[C---:B------:R-:W-:Y:S01]  /*6f20*/  FMUL R28, R38.reuse, R32 ;  /* 0x00000020261c7220 */ /* 0x040fe20000400000 */
[----:B------:R-:W-:Y:S02]  /*6f30*/  HADD2.F32 R42, -RZ, R74.H1_H1 ;  /* 0x3000004aff2a7230 */ /* 0x000fe40000004100 */
[C---:B------:R-:W-:Y:S01]  /*6f40*/  FMUL R29, R38.reuse, R33 ;  /* 0x00000021261d7220 */ /* 0x040fe20000400000 */
[----:B------:R-:W-:Y:S02]  /*6f50*/  HADD2.F32 R45, -RZ, R75.H0_H0 ;  /* 0x2000004bff2d7230 */ /* 0x000fe40000004100 */
[C---:B------:R-:W-:Y:S01]  /*6f60*/  FMUL R30, R38.reuse, R34 ;  /* 0x00000022261e7220 */ /* 0x040fe20000400000 */
[----:B------:R-:W-:Y:S01]  /*6f70*/  FFMA R31, R41, R40, R31 ;  /* 0x00000028291f7223 */ /* 0x000fe2000000001f */
[----:B------:R-:W-:Y:S01]  /*6f80*/  FMUL R35, R38, R35 ;  /* 0x0000002326237220 */ /* 0x000fe20000400000 */
[----:B------:R-:W-:Y:S01]  /*6f90*/  F2FP.F16.F32.PACK_AB R68, R17, R16 ;  /* 0x000000101144723e */ /* 0x000fe200000000ff */
[----:B------:R-:W-:Y:S01]  /*6fa0*/  FFMA R28, R41, R43, R28 ;  /* 0x0000002b291c7223 */ /* 0x000fe2000000001c */
[----:B------:R-:W-:Y:S01]  /*6fb0*/  F2FP.F16.F32.PACK_AB R69, R23, R18 ;  /* 0x000000121745723e */ /* 0x000fe200000000ff */
[----:B------:R-:W-:Y:S01]  /*6fc0*/  FFMA R29, R41, R42, R29 ;  /* 0x0000002a291d7223 */ /* 0x000fe2000000001d */
[----:B------:R-:W-:Y:S01]  /*6fd0*/  F2FP.F16.F32.PACK_AB R70, R21, R20 ;  /* 0x000000141546723e */ /* 0x000fe200000000ff */
[----:B------:R-:W-:Y:S01]  /*6fe0*/  FFMA R30, R41, R45, R30 ;  /* 0x0000002d291e7223 */ /* 0x000fe2000000001e */
[----:B------:R-:W-:Y:S01]  /*6ff0*/  F2FP.F16.F32.PACK_AB R71, R27, R22 ;  /* 0x000000161b47723e */ /* 0x000fe200000000ff */
[----:B------:R-:W-:Y:S01]  /*7000*/  FFMA R35, R41, R44, R35 ;  /* 0x0000002c29237223 */ /* 0x000fe20000000023 */
[----:B------:R-:W-:Y:S02]  /*7010*/  F2FP.F16.F32.PACK_AB R104, R25, R24 ;  /* 0x000000181968723e */ /* 0x000fe400000000ff */
[----:B------:R-:W-:Y:S01]  /*7020*/  F2FP.F16.F32.PACK_AB R105, R31, R26 ;  /* 0x0000001a1f69723e */ /* 0x000fe200000000ff */
[----:B------:R1:W-:Y:S01]  /*7030*/  STS.128 [R47+0x20], R68 ;  /* 0x000020442f007388 */ /* 0x0003e20000000c00 */
[----:B------:R-:W-:Y:S02]  /*7040*/  F2FP.F16.F32.PACK_AB R106, R29, R28 ;  /* 0x0000001c1d6a723e */ /* 0x000fe400000000ff */
[----:B------:R-:W-:Y:S05]  /*7050*/  F2FP.F16.F32.PACK_AB R107, R35, R30 ;  /* 0x0000001e236b723e */ /* 0x000fea00000000ff */
[----:B------:R1:W-:Y:S01]  /*7060*/  STS.128 [R46+0x10], R104 ;  /* 0x000010682e007388 */ /* 0x0003e20000000c00 */
[----:B------:R-:W-:Y:S01]  /*7070*/  @!PT LDS RZ, [RZ] ;  /* 0x00000000fffff984 */ /* 0x000fe20000000800 */
[----:B------:R-:W-:Y:S01]  /*7080*/  @!PT LDS RZ, [RZ] ;  /* 0x00000000fffff984 */ /* 0x000fe20000000800 */
[----:B------:R-:W-:Y:S01]  /*7090*/  @!PT LDS RZ, [RZ] ;  /* 0x00000000fffff984 */ /* 0x000fe20000000800 */
[----:B------:R-:W-:Y:S01]  /*70a0*/  @!PT LDS RZ, [RZ] ;  /* 0x00000000fffff984 */ /* 0x000fe20000000800 */
[----:B------:R3:W-:Y:S07]  /*70b0*/  MEMBAR.ALL.CTA ;  /* 0x0000000000007992 */ /* 0x0007ee0000008000 */
[----:B---3--:R-:W3:Y:S02]  /*70c0*/  FENCE.VIEW.ASYNC.S ;  /* 0x00000000000073c6 */ /* 0x008ee40000000000 */
[----:B---3--:R-:W-:Y:S06]  /*70d0*/  BAR.SYNC.DEFER_BLOCKING 0x1, 0x80 ;  /* 0x0042000000007b1d */ /* 0x008fec0000010000 */
[----:B------:R-:W-:Y:S05]  /*70e0*/  @P0 BRA `(.L_x_113) ;  /* 0x0000000000240947 */ /* 0x000fea0003800000 */
[----:B------:R-:W3:Y:S01]  /*70f0*/  LDCU.64 UR6, c[0x0][0x348] ;  /* 0x00006900ff0677ac */ /* 0x000ee20008000a00 */
[----:B------:R-:W-:Y:S01]  /*7100*/  R2UR UR5, R108 ;  /* 0x000000006c0572ca */ /* 0x000fe200000e0000 */
[----:B------:R-:W-:Y:S11]  /*7110*/  UMOV UR51, UR36 ;  /* 0x0000002400337c82 */ /* 0x000ff60008000000 */
[----:B------:R-:W-:Y:S01]  /*7120*/  @!UPT UIADD3 URZ, UPT, UPT, URZ, URZ, URZ ;  /* 0x000000fffffff290 */ /* 0x000fe2000fffe0ff */
[----:B------:R-:W-:Y:S02]  /*7130*/  UIADD3 UR48, UPT, UPT, UR47, 0x200, UR5 ;  /* 0x000002002f307890 */ /* 0x000fe4000fffe005 */
[----:B---3--:R-:W-:Y:S04]  /*7140*/  UIADD3 UR4, UP0, UPT, UR6, 0x680, URZ ;  /* 0x0000068006047890 */ /* 0x008fe8000ff1e0ff */
[----:B------:R-:W-:Y:S09]  /*7150*/  UIADD3.X UR5, UPT, UPT, URZ, UR7, URZ, UP0, !UPT ;  /* 0x00000007ff057290 */ /* 0x000ff200087fe4ff */
[----:B------:R3:W-:Y:S02]  /*7160*/  UTMASTG.3D [UR48], [UR4] ;  /* 0x00000030040073b5 */ /* 0x0007e40008010000 */
[----:B---3--:R0:W-:Y:S02]  /*7170*/  UTMACMDFLUSH ;  /* 0x00000000000079b7 */ /* 0x0081e40000000000 */
.L_x_113:
[----:B------:R-:W-:Y:S05]  /*7180*/  BSYNC.RECONVERGENT B0 ;  /* 0x0000000000007941 */ /* 0x000fea0003800200 */
.L_x_112:
[----:B------:R-:W-:Y:S01]  /*7190*/  UIADD3 UR44, UPT, UPT, UR46, 0x1, URZ ;  /* 0x000000012e2c7890 */ /* 0x000fe2000fffe0ff */
[----:B------:R-:W-:Y:S03]  /*71a0*/  BSSY.RECONVERGENT B0, `(.L_x_114) ;  /* 0x0000005000007945 */ /* 0x000fe60003800200 */
[----:B------:R-:W-:Y:S04]  /*71b0*/  UISETP.NE.AND UP0, UPT, UR44, 0x3, UPT ;  /* 0x000000032c00788c */ /* 0x000fe8000bf05270 */
[----:B------:R-:W-:Y:S01]  /*71c0*/  USEL UR45, UR44, URZ, UP0 ;  /* 0x000000ff2c2d7287 */ /* 0x000fe20008000000 */
[----:B------:R-:W-:Y:S11]  /*71d0*/  @P0 BRA `(.L_x_115) ;  /* 0x0000000000040947 */ /* 0x000ff60003800000 */
[----:B------:R-:W-:Y:S04]  /*71e0*/  DEPBAR.LE SB0, 0x1 ;  /* 0x000080400000791a */ /* 0x000fe80000000000 */
.L_x_115:
[----:B------:R-:W-:Y:S05]  /*71f0*/  BSYNC.RECONVERGENT B0 ;  /* 0x0000000000007941 */ /* 0x000fea0003800200 */
.L_x_114:
[----:B------:R-:W-:Y:S01]  /*7200*/  BAR.SYNC.DEFER_BLOCKING 0x1, 0x80 ;  /* 0x0042000000007b1d */ /* 0x000fe20000010000 */
[----:B------:R-:W-:Y:S01]  /*7210*/  ISETP.NE.AND P1, PT, R102, RZ, PT ;  /* 0x000000ff6600720c */ /* 0x000fe20003f25270 */
[----:B------:R-:W-:Y:S01]  /*7220*/  UISETP.NE.AND UP0, UPT, UR53, URZ, UPT ;  /* 0x000000ff3500728c */ /* 0x000fe2000bf05270 */
[----:B------:R-:W-:Y:S11]  /*7230*/  LEA R3, R110, UR47, 0x3 ;  /* 0x0000002f6e037c11 */ /* 0x000ff6000f8e18ff */
[----:B------:R-:W-:Y:S01]  /*7240*/  @P1 SHF.L.U32 R4, R109, 0x1f, RZ ;  /* 0x0000001f6d041819 */ /* 0x000fe200000006ff */
[----:B------:R-:W-:Y:S06]  /*7250*/  BRA.U !UP0, `(.L_x_116) ;  /* 0x0000000108247547 */ /* 0x000fec000b800000 */
[----:B------:R-:W3:Y:S01]  /*7260*/  S2R R0, SR_CgaCtaId ;  /* 0x0000000000007919 */ /* 0x000ee20000008800 */
[----:B------:R-:W-:Y:S01]  /*7270*/  IMAD.U32 R2, RZ, RZ, UR52 ;  /* 0x00000034ff027e24 */ /* 0x000fe2000f8e00ff */
[----:B------:R-:W-:Y:S04]  /*7280*/  UIADD3 UR4, UPT, UPT, UR52, 0x1, URZ ;  /* 0x0000000134047890 */ /* 0x000fe8000fffe0ff */
[----:B------:R-:W-:Y:S01]  /*7290*/  @P1 LEA R2, R2, UR47, 0x3 ;  /* 0x0000002f02021c11 */ /* 0x000fe2000f8e18ff */
[----:B------:R-:W-:Y:S04]  /*72a0*/  UISETP.NE.AND UP0, UPT, UR4, 0x3, UPT ;  /* 0x000000030400788c */ /* 0x000fe8000bf05270 */
[----:B------:R-:W-:Y:S01]  /*72b0*/  @P1 VIADD R5, R2, 0x58 ;  /* 0x0000005802051836 */ /* 0x000fe20000000000 */
[----:B------:R-:W-:Y:S04]  /*72c0*/  USEL UR52, UR4, URZ, UP0 ;  /* 0x000000ff04347287 */ /* 0x000fe80008000000 */
[----:B---3--:R-:W-:Y:S04]  /*72d0*/  @P1 PRMT R0, R0, 0x654, R5 ;  /* 0x0000065400001816 */ /* 0x008fe80000000005 */
[----:B------:R3:W-:Y:S04]  /*72e0*/  @P1 SYNCS.ARRIVE.TRANS64.RED.A1T0 RZ, [R0+URZ], RZ ;  /* 0x000000ff00ff19a7 */ /* 0x0007e800081004ff */
.L_x_116:
[----:B------:R-:W4:Y:S01]  /*72f0*/  @P1 SYNCS.PHASECHK.TRANS64.TRYWAIT P0, [R3+URZ+0x40], R4 ;  /* 0x00004004030015a7 */ /* 0x000f2200080011ff */
[----:B------:R-:W-:Y:S01]  /*7300*/  BSSY B1, `(.L_x_117) ;  /* 0x0000015000017945 */ /* 0x000fe20003800000 */
[----:B----4-:R-:W-:Y:S03]  /*7310*/  @P1 SEL R103, RZ, 0x1, !P0 ;  /* 0x00000001ff671807 */ /* 0x010fe60004000000 */
[----:B------:R-:W-:Y:S05]  /*7320*/  @!P1 BRA `(.L_x_118) ;  /* 0x0000000000489947 */ /* 0x000fea0003800000 */
[----:B------:R-:W-:Y:S01]  /*7330*/  ISETP.NE.AND P1, PT, R111, RZ, PT ;  /* 0x000000ff6f00720c */ /* 0x000fe20003f25270 */
[----:B------:R-:W-:Y:S01]  /*7340*/  BSSY B0, `(.L_x_119) ;  /* 0x000000a000007945 */ /* 0x000fe20003800000 */
[----:B------:R-:W-:Y:S11]  /*7350*/  ISETP.NE.AND P0, PT, R103, RZ, PT ;  /* 0x000000ff6700720c */ /* 0x000ff60003f05270 */
[----:B------:R-:W-:Y:S04]  /*7360*/  @P1 IMAD R110, R110, 0x2000, R97 ;  /* 0x000020006e6e1824 */ /* 0x000fe800078e0261 */
[----:B------:R-:W-:Y:S01]  /*7370*/  @P1 IMAD.IADD R5, R81, 0x1, R110 ;  /* 0x0000000151051824 */ /* 0x000fe200078e026e */
[----:B------:R-:W-:Y:S03]  /*7380*/  @P1 IADD3 R2, PT, PT, R80, R110, RZ ;  /* 0x0000006e50021210 */ /* 0x000fe60007ffe0ff */
[----:B---3--:R-:W-:Y:S01]  /*7390*/  @P1 IMAD.IADD R0, R96, 0x1, R5 ;  /* 0x0000000160001824 */ /* 0x008fe200078e0205 */
[----:B------:R-:W-:Y:S06]  /*73a0*/  @P0 BRA `(.L_x_120) ;  /* 0x00000000000c0947 */ /* 0x000fec0003800000 */
[----:B------:R-:W-:Y:S04]  /*73b0*/  SHF.L.U32 R4, R109, 0x1f, RZ ;  /* 0x0000001f6d047819 */ /* 0x000fe800000006ff */
[----:B------:R-:W3:Y:S02]  /*73c0*/  SYNCS.PHASECHK.TRANS64.TRYWAIT P0, [R3+URZ+0x40], R4 ;  /* 0x00004004030075a7 */ /* 0x000ee400080011ff */
[----:B---3--:R-:W-:Y:S05]  /*73d0*/  @!P0 BRA `(.L_x_121) ;  /* 0x0000001800908947 */ /* 0x008fea0003800000 */
.L_x_120:
[----:B------:R-:W-:Y:S05]  /*73e0*/  BSYNC B0 ;  /* 0x0000000000007941 */ /* 0x000fea0003800000 */
.L_x_119:
[----:B------:R-:W-:Y:S11]  /*73f0*/  ISETP.NE.AND P0, PT, R111, RZ, PT ;  /* 0x000000ff6f00720c */ /* 0x000ff60003f05270 */
[----:B------:R-:W-:Y:S02]  /*7400*/  @!UPT UIADD3 URZ, UPT, UPT, URZ, URZ, URZ ;  /* 0x000000fffffff290 */ /* 0x000fe4000fffe0ff */
[----:B------:R4:W1:Y:S04]  /*7410*/  @P0 LDS.128 R48, [R110] ;  /* 0x000000006e300984 */ /* 0x0008680000000c00 */
[----:B------:R4:W1:Y:S04]  /*7420*/  @P0 LDS.128 R64, [R2+0x20] ;  /* 0x0000200002400984 */ /* 0x0008680000000c00 */
[----:B------:R4:W1:Y:S04]  /*7430*/  @P0 LDS.128 R56, [R5+0x10] ;  /* 0x0000100005380984 */ /* 0x0008680000000c00 */
[----:B------:R4:W1:Y:S02]  /*7440*/  @P0 LDS.128 R72, [R0+0x10] ;  /* 0x0000100000480984 */ /* 0x0008640000000c00 */
.L_x_118:
[----:B------:R-:W-:Y:S05]  /*7450*/  BSYNC B1 ;  /* 0x0000000000017941 */ /* 0x000fea0003800000 */
.L_x_117:
[----:B---34-:R-:W-:Y:S05]  /*7460*/  VIADD R0, R39, 0x20 ;  /* 0x0000002027007836 */ /* 0x018fea0000000000 */
[----:B------:R-:W-:Y:S04]  /*7470*/  SHF.R.U32.HI R0, RZ, 0x15, R0 ;  /* 0x00000015ff007819 */ /* 0x000fe80000011600 */
[----:B------:R-:W-:Y:S11]  /*7480*/  LOP3.LUT P0, RZ, R0, 0x3, R85, 0x48, !PT ;  /* 0x0000000300ff7812 */ /* 0x000ff60007804855 */
[----:B------:R-:W-:Y:S02]  /*7490*/  @!UPT UIADD3 URZ, UPT, UPT, URZ, URZ, URZ ;  /* 0x000000fffffff290 */ /* 0x000fe4000fffe0ff */
[----:B------:R-:W-:Y:S05]  /*74a0*/  @!P0 BRA `(.L_x_122) ;  /* 0x0000000000408947 */ /* 0x000fea0003800000 */
[----:B------:R-:W3:Y:S01]  /*74b0*/  LDCU.64 UR8, c[0x4][0x70] ;  /* 0x01000e00ff0877ac */ /* 0x000ee20008000a00 */
[----:B------:R-:W-:Y:S01]  /*74c0*/  MOV R3, 0x0 ;  /* 0x0000000000037802 */ /* 0x000fe20000000f00 */
[----:B------:R-:W-:Y:S02]  /*74d0*/  HFMA2 R12, -RZ, RZ, 0, 5.9604644775390625e-08 ;  /* 0x00000001ff0c7431 */ /* 0x000fe400000001ff */
[----:B------:R-:W-:Y:S02]  /*74e0*/  IMAD.MOV.U32 R8, RZ, RZ, 0x192 ;  /* 0x00000192ff087424 */ /* 0x000fe400078e00ff */
[----:B------:R-:W-:Y:S01]  /*74f0*/  IMAD.MOV.U32 R13, RZ, RZ, RZ ;  /* 0x000000ffff0d7224 */ /* 0x000fe200078e00ff */
[----:B------:R-:W4:Y:S01]  /*7500*/  LDCU.64 UR6, c[0x4][0x78] ;  /* 0x01000f00ff0677ac */ /* 0x000f220008000a00 */
[----:B------:R-:W1:Y:S01]  /*7510*/  LDC.64 R2, c[0x4][R3] ;  /* 0x0100000003027b82 */ /* 0x000e620000000a00 */
[----:B------:R-:W5:Y:S01]  /*7520*/  LDCU.64 UR4, c[0x4][0x10] ;  /* 0x01000200ff0477ac */ /* 0x000f620008000a00 */
[----:B---3--:R-:W-:Y:S01]  /*7530*/  MOV R5, UR9 ;  /* 0x0000000900057c02 */ /* 0x008fe20008000f00 */
[----:B------:R-:W-:Y:S01]  /*7540*/  IMAD.U32 R4, RZ, RZ, UR8 ;  /* 0x00000008ff047e24 */ /* 0x000fe2000f8e00ff */
[----:B----4-:R-:W-:Y:S01]  /*7550*/  MOV R7, UR7 ;  /* 0x0000000700077c02 */ /* 0x010fe20008000f00 */
[----:B------:R-:W-:Y:S01]  /*7560*/  IMAD.U32 R6, RZ, RZ, UR6 ;  /* 0x00000006ff067e24 */ /* 0x000fe2000f8e00ff */
[----:B-----5:R-:W-:Y:S01]  /*7570*/  MOV R11, UR5 ;  /* 0x00000005000b7c02 */ /* 0x020fe20008000f00 */
[----:B------:R-:W-:Y:S02]  /*7580*/  IMAD.U32 R10, RZ, RZ, UR4 ;  /* 0x00000004ff0a7e24 */ /* 0x000fe4000f8e00ff */
[----:B------:R-:W-:Y:S07]  /*7590*/  LEPC R20, `(.L_x_122) ;  /* 0x000000001014794e */ /* 0x000fee0000000000 */
[----:B-12---:R-:W-:Y:S05]  /*75a0*/  CALL.ABS.NOINC R2 ;  /* 0x0000000002007343 */ /* 0x006fea0003c00000 */
.L_x_122:
[----:B------:R-:W-:Y:S01]  /*75b0*/  ISETP.NE.AND P0, PT, R98, RZ, PT ;  /* 0x000000ff6200720c */ /* 0x000fe20003f05270 */
[----:B------:R-:W-:Y:S05]  /*75c0*/  WARPSYNC.ALL ;  /* 0x0000000000007948 */ /* 0x000fea0003800000 */
[----:B------:R-:W-:Y:S01]  /*75d0*/  R2UR UR4, R39 ;  /* 0x00000000270472ca */ /* 0x000fe200000e0000 */
[--C-:B-1----:R-:W-:Y:S01]  /*75e0*/  HADD2.F32 R40, -RZ, R48.reuse.H0_H0 ;  /* 0x20000030ff287230 */ /* 0x102fe20000004100 */
[----:B------:R-:W-:Y:S01]  /*75f0*/  IADD3 R89, PT, PT, R89, 0xc0, RZ ;  /* 0x000000c059597810 */ /* 0x000fe20007ffe0ff */
[----:B------:R-:W-:Y:S01]  /*7600*/  HADD2.F32 R42, -RZ, R48.H1_H1 ;  /* 0x30000030ff2a7230 */ /* 0x000fe20000004100 */
[----:B------:R-:W-:Y:S01]  /*7610*/  BSSY.RECONVERGENT B0, `(.L_x_123) ;  /* 0x000008d000007945 */ /* 0x000fe20003800200 */
[--C-:B------:R-:W-:Y:S01]  /*7620*/  HADD2.F32 R43, -RZ, R49.reuse.H0_H0 ;  /* 0x20000031ff2b7230 */ /* 0x100fe20000004100 */
[----:B------:R-:W-:Y:S01]  /*7630*/  LOP3.LUT R89, R89, 0xfefffff8, RZ, 0xc0, !PT ;  /* 0xfefffff859597812 */ /* 0x000fe200078ec0ff */
[----:B------:R-:W-:Y:S02]  /*7640*/  HADD2.F32 R44, -RZ, R49.H1_H1 ;  /* 0x30000031ff2c7230 */ /* 0x000fe40000004100 */
[--C-:B------:R-:W-:Y:S02]  /*7650*/  HADD2.F32 R45, -RZ, R50.reuse.H0_H0 ;  /* 0x20000032ff2d7230 */ /* 0x100fe40000004100 */
[----:B--2---:R-:W-:Y:S02]  /*7660*/  HADD2.F32 R46, -RZ, R50.H1_H1 ;  /* 0x30000032ff2e7230 */ /* 0x004fe40000004100 */
[----:B------:R-:W1:Y:S01]  /*7670*/  LDTM.x32 R4, tmem[UR4+0x20] ;  /* 0x00002004000479ee */ /* 0x000e6200082c0000 */
[----:B------:R-:W-:Y:S01]  /*7680*/  NOP ;  /* 0x0000000000007918 */ /* 0x000fe20000000000 */
[----:B-1----:R1:W-:Y:S01]  /*7690*/  SYNCS.ARRIVE.TRANS64.RED.A1T0 RZ, [R89+URZ], RZ ;  /* 0x000000ff59ff79a7 */ /* 0x0023e200081004ff */
[----:B------:R-:W-:Y:S01]  /*76a0*/  USHF.L.U32 UR4, UR45, 0xd, URZ ;  /* 0x0000000d2d047899 */ /* 0x000fe200080006ff */
[--C-:B------:R-:W-:Y:S02]  /*76b0*/  HADD2.F32 R47, -RZ, R51.reuse.H0_H0 ;  /* 0x20000033ff2f7230 */ /* 0x100fe40000004100 */
[----:B------:R-:W-:Y:S02]  /*76c0*/  HADD2.F32 R48, -RZ, R51.H1_H1 ;  /* 0x30000033ff307230 */ /* 0x000fe40000004100 */
[--C-:B------:R-:W-:Y:S01]  /*76d0*/  HADD2.F32 R49, -RZ, R56.reuse.H0_H0 ;  /* 0x20000038ff317230 */ /* 0x100fe20000004100 */
[----:B------:R-:W-:Y:S01]  /*76e0*/  IADD3 R116, PT, PT, R97, UR4, RZ ;  /* 0x0000000461747c10 */ /* 0x000fe2000fffe0ff */
[----:B------:R-:W-:Y:S02]  /*76f0*/  HADD2.F32 R51, -RZ, R56.H1_H1 ;  /* 0x30000038ff337230 */ /* 0x000fe40000004100 */
[--C-:B------:R-:W-:Y:S01]  /*7700*/  HADD2.F32 R50, -RZ, R57.reuse.H0_H0 ;  /* 0x20000039ff327230 */ /* 0x100fe20000004100 */
[-C--:B------:R-:W-:Y:S01]  /*7710*/  IADD3 R103, PT, PT, R81, R116.reuse, RZ ;  /* 0x0000007451677210 */ /* 0x080fe20007ffe0ff */
[----:B------:R-:W-:Y:S01]  /*7720*/  HADD2.F32 R52, -RZ, R57.H1_H1 ;  /* 0x30000039ff347230 */ /* 0x000fe20000004100 */
[----:B------:R-:W-:Y:S01]  /*7730*/  IADD3 R116, PT, PT, R80, R116, RZ ;  /* 0x0000007450747210 */ /* 0x000fe20007ffe0ff */
[--C-:B------:R-:W-:Y:S01]  /*7740*/  HADD2.F32 R53, -RZ, R58.reuse.H0_H0 ;  /* 0x2000003aff357230 */ /* 0x100fe20000004100 */
[----:B------:R-:W-:Y:S01]  /*7750*/  IADD3 R117, PT, PT, R96, R103, RZ ;  /* 0x0000006760757210 */ /* 0x000fe20007ffe0ff */
[----:B------:R-:W-:Y:S02]  /*7760*/  HADD2.F32 R54, -RZ, R58.H1_H1 ;  /* 0x3000003aff367230 */ /* 0x000fe40000004100 */
[--C-:B------:R-:W-:Y:S02]  /*7770*/  HADD2.F32 R55, -RZ, R59.reuse.H0_H0 ;  /* 0x2000003bff377230 */ /* 0x100fe40000004100 */
[----:B------:R-:W-:Y:S02]  /*7780*/  HADD2.F32 R56, -RZ, R59.H1_H1 ;  /* 0x3000003bff387230 */ /* 0x000fe40000004100 */
[C---:B------:R-:W-:Y:S01]  /*7790*/  FMUL R4, R38.reuse, R4 ;  /* 0x0000000426047220 */ /* 0x040fe20000400000 */
[C---:B------:R-:W-:Y:S01]  /*77a0*/  FMUL R5, R38.reuse, R5 ;  /* 0x0000000526057220 */ /* 0x040fe20000400000 */
[C---:B------:R-:W-:Y:S01]  /*77b0*/  FMUL R6, R38.reuse, R6 ;  /* 0x0000000626067220 */ /* 0x040fe20000400000 */
[C---:B------:R-:W-:Y:S01]  /*77c0*/  FMUL R7, R38.reuse, R7 ;  /* 0x0000000726077220 */ /* 0x040fe20000400000 */
[C---:B------:R-:W-:Y:S01]  /*77d0*/  FFMA R4, R41.reuse, R40, R4 ;  /* 0x0000002829047223 */ /* 0x040fe20000000004 */
[C---:B------:R-:W-:Y:S01]  /*77e0*/  FFMA R5, R41.reuse, R42, R5 ;  /* 0x0000002a29057223 */ /* 0x040fe20000000005 */
[C---:B------:R-:W-:Y:S01]  /*77f0*/  FFMA R6, R41.reuse, R43, R6 ;  /* 0x0000002b29067223 */ /* 0x040fe20000000006 */
[----:B------:R-:W-:Y:S01]  /*7800*/  FFMA R7, R41, R44, R7 ;  /* 0x0000002c29077223 */ /* 0x000fe20000000007 */
[C---:B------:R-:W-:Y:S01]  /*7810*/  FMUL R8, R38.reuse, R8 ;  /* 0x0000000826087220 */ /* 0x040fe20000400000 */
[C---:B------:R-:W-:Y:S01]  /*7820*/  FMUL R9, R38.reuse, R9 ;  /* 0x0000000926097220 */ /* 0x040fe20000400000 */
[----:B------:R-:W-:Y:S01]  /*7830*/  F2FP.F16.F32.PACK_AB R80, R5, R4 ;  /* 0x000000040550723e */ /* 0x000fe200000000ff */
[C---:B------:R-:W-:Y:S01]  /*7840*/  FMUL R10, R38.reuse, R10 ;  /* 0x0000000a260a7220 */ /* 0x040fe20000400000 */
[----:B------:R-:W-:Y:S01]  /*7850*/  F2FP.F16.F32.PACK_AB R81, R7, R6 ;  /* 0x000000060751723e */ /* 0x000fe200000000ff */
[C---:B------:R-:W-:Y:S01]  /*7860*/  FFMA R8, R41.reuse, R45, R8 ;  /* 0x0000002d29087223 */ /* 0x040fe20000000008 */
[C---:B------:R-:W-:Y:S01]  /*7870*/  FFMA R9, R41.reuse, R46, R9 ;  /* 0x0000002e29097223 */ /* 0x040fe20000000009 */
[----:B------:R-:W-:Y:S01]  /*7880*/  FFMA R10, R41, R47, R10 ;  /* 0x0000002f290a7223 */ /* 0x000fe2000000000a */
[C---:B------:R-:W-:Y:S01]  /*7890*/  FMUL R11, R38.reuse, R11 ;  /* 0x0000000b260b7220 */ /* 0x040fe20000400000 */
[C---:B------:R-:W-:Y:S01]  /*78a0*/  FMUL R0, R38.reuse, R12 ;  /* 0x0000000c26007220 */ /* 0x040fe20000400000 */
[C---:B------:R-:W-:Y:S01]  /*78b0*/  FMUL R2, R38.reuse, R13 ;  /* 0x0000000d26027220 */ /* 0x040fe20000400000 */
[----:B------:R-:W-:Y:S01]  /*78c0*/  F2FP.F16.F32.PACK_AB R82, R9, R8 ;  /* 0x000000080952723e */ /* 0x000fe200000000ff */
[C---:B------:R-:W-:Y:S01]  /*78d0*/  FFMA R11, R41.reuse, R48, R11 ;  /* 0x00000030290b7223 */ /* 0x040fe2000000000b */
[C---:B------:R-:W-:Y:S01]  /*78e0*/  FFMA R0, R41.reuse, R49, R0 ;  /* 0x0000003129007223 */ /* 0x040fe20000000000 */
[C---:B------:R-:W-:Y:S01]  /*78f0*/  FFMA R2, R41.reuse, R51, R2 ;  /* 0x0000003329027223 */ /* 0x040fe20000000002 */
[C---:B------:R-:W-:Y:S01]  /*7900*/  FMUL R3, R38.reuse, R14 ;  /* 0x0000000e26037220 */ /* 0x040fe20000400000 */
[C---:B------:R-:W-:Y:S01]  /*7910*/  FMUL R15, R38.reuse, R15 ;  /* 0x0000000f260f7220 */ /* 0x040fe20000400000 */
[C---:B------:R-:W-:Y:S01]  /*7920*/  FMUL R12, R38.reuse, R16 ;  /* 0x00000010260c7220 */ /* 0x040fe20000400000 */
[C---:B------:R-:W-:Y:S01]  /*7930*/  FMUL R13, R38.reuse, R17 ;  /* 0x00000011260d7220 */ /* 0x040fe20000400000 */
[C---:B------:R-:W-:Y:S01]  /*7940*/  FFMA R3, R41.reuse, R50, R3 ;  /* 0x0000003229037223 */ /* 0x040fe20000000003 */
[C---:B------:R-:W-:Y:S01]  /*7950*/  FMUL R14, R38.reuse, R18 ;  /* 0x00000012260e7220 */ /* 0x040fe20000400000 */
[----:B------:R-:W-:Y:S01]  /*7960*/  FFMA R15, R41, R52, R15 ;  /* 0x00000034290f7223 */ /* 0x000fe2000000000f */
[--C-:B------:R-:W-:Y:S02]  /*7970*/  HADD2.F32 R57, -RZ, R64.reuse.H0_H0 ;  /* 0x20000040ff397230 */ /* 0x100fe40000004100 */
[C---:B------:R-:W-:Y:S01]  /*7980*/  FMUL R19, R38.reuse, R19 ;  /* 0x0000001326137220 */ /* 0x040fe20000400000 */
[----:B------:R-:W-:Y:S01]  /*7990*/  F2FP.F16.F32.PACK_AB R83, R11, R10 ;  /* 0x0000000a0b53723e */ /* 0x000fe200000000ff */
[C---:B------:R-:W-:Y:S01]  /*79a0*/  FFMA R12, R41.reuse, R53, R12 ;  /* 0x00000035290c7223 */ /* 0x040fe2000000000c */
[----:B------:R-:W-:Y:S02]  /*79b0*/  HADD2.F32 R58, -RZ, R64.H1_H1 ;  /* 0x30000040ff3a7230 */ /* 0x000fe40000004100 */
[C---:B------:R-:W-:Y:S01]  /*79c0*/  FMUL R16, R38.reuse, R20 ;  /* 0x0000001426107220 */ /* 0x040fe20000400000 */
[C---:B------:R-:W-:Y:S01]  /*79d0*/  FFMA R13, R41.reuse, R54, R13 ;  /* 0x00000036290d7223 */ /* 0x040fe2000000000d */
[----:B------:R1:W-:Y:S01]  /*79e0*/  STS.128 [R97+UR4], R80 ;  /* 0x0000005061007988 */ /* 0x0003e20008000c04 */
[--C-:B------:R-:W-:Y:S02]  /*79f0*/  HADD2.F32 R59, -RZ, R65.reuse.H0_H0 ;  /* 0x20000041ff3b7230 */ /* 0x100fe40000004100 */
[C---:B------:R-:W-:Y:S01]  /*7a00*/  FMUL R17, R38.reuse, R21 ;  /* 0x0000001526117220 */ /* 0x040fe20000400000 */
[C---:B------:R-:W-:Y:S01]  /*7a10*/  FFMA R14, R41.reuse, R55, R14 ;  /* 0x00000037290e7223 */ /* 0x040fe2000000000e */
[----:B------:R-:W-:Y:S02]  /*7a20*/  HADD2.F32 R60, -RZ, R65.H1_H1 ;  /* 0x30000041ff3c7230 */ /* 0x000fe40000004100 */
[C---:B------:R-:W-:Y:S01]  /*7a30*/  FMUL R18, R38.reuse, R22 ;  /* 0x0000001626127220 */ /* 0x040fe20000400000 */
[C---:B------:R-:W-:Y:S01]  /*7a40*/  FFMA R19, R41.reuse, R56, R19 ;  /* 0x0000003829137223 */ /* 0x040fe20000000013 */
        /* <DEDUP_REMOVED lines=13> */
[----:B------:R-:W-:Y:S01]  /*7b20*/  FMUL R27, R38, R27 ;  /* 0x0000001b261b7220 */ /* 0x000fe20000400000 */
[----:B------:R-:W-:Y:S01]  /*7b30*/  F2FP.F16.F32.PACK_AB R104, R2, R0 ;  /* 0x000000000268723e */ /* 0x000fe200000000ff */
[----:B------:R-:W-:Y:S01]  /*7b40*/  FFMA R20, R41, R61, R20 ;  /* 0x0000003d29147223 */ /* 0x000fe20000000014 */
[----:B------:R-:W-:Y:S01]  /*7b50*/  F2FP.F16.F32.PACK_AB R105, R15, R3 ;  /* 0x000000030f69723e */ /* 0x000fe200000000ff */
[----:B------:R-:W-:Y:S01]  /*7b60*/  HADD2.F32 R66, -RZ, R72.H1_H1 ;  /* 0x30000048ff427230 */ /* 0x000fe20000004100 */
[----:B------:R-:W-:Y:S01]  /*7b70*/  F2FP.F16.F32.PACK_AB R106, R13, R12 ;  /* 0x0000000c0d6a723e */ /* 0x000fe200000000ff */
[C---:B------:R-:W-:Y:S01]  /*7b80*/  FMUL R24, R38.reuse, R28 ;  /* 0x0000001c26187220 */ /* 0x040fe20000400000 */
[----:B------:R-:W-:Y:S01]  /*7b90*/  F2FP.F16.F32.PACK_AB R107, R19, R14 ;  /* 0x0000000e136b723e */ /* 0x000fe200000000ff */
[C---:B------:R-:W-:Y:S01]  /*7ba0*/  FFMA R21, R41.reuse, R62, R21 ;  /* 0x0000003e29157223 */ /* 0x040fe20000000015 */
[--C-:B------:R-:W-:Y:S02]  /*7bb0*/  HADD2.F32 R67, -RZ, R73.reuse.H0_H0 ;  /* 0x20000049ff437230 */ /* 0x100fe40000004100 */
[C---:B------:R-:W-:Y:S01]  /*7bc0*/  FMUL R25, R38.reuse, R29 ;  /* 0x0000001d26197220 */ /* 0x040fe20000400000 */
[C---:B------:R-:W-:Y:S01]  /*7bd0*/  FFMA R22, R41.reuse, R63, R22 ;  /* 0x0000003f29167223 */ /* 0x040fe20000000016 */
[----:B------:R1:W-:Y:S01]  /*7be0*/  STS.128 [R103+0x10], R104 ;  /* 0x0000106867007388 */ /* 0x0003e20000000c00 */
        /* <DEDUP_REMOVED lines=35> */
[----:B--2---:R-:W2:Y:S02]  /*7e20*/  FENCE.VIEW.ASYNC.S ;  /* 0x00000000000073c6 */ /* 0x004ea40000000000 */
[----:B--2---:R-:W-:Y:S06]  /*7e30*/  BAR.SYNC.DEFER_BLOCKING 0x1, 0x80 ;  /* 0x0042000000007b1d */ /* 0x004fec0000010000 */
[----:B------:R-:W-:Y:S05]  /*7e40*/  @P0 BRA `(.L_x_124) ;  /* 0x0000000000240947 */ /* 0x000fea0003800000 */
[----:B------:R-:W2:Y:S01]  /*7e50*/  LDCU.64 UR10, c[0x0][0x348] ;  /* 0x00006900ff0a77ac */ /* 0x000ea20008000a00 */
[----:B------:R-:W-:Y:S02]  /*7e60*/  UIADD3 UR9, UPT, UPT, UR49, 0x20, URZ ;  /* 0x0000002031097890 */ /* 0x000fe4000fffe0ff */
[----:B------:R-:W-:Y:S02]  /*7e70*/  UIADD3 UR8, UPT, UPT, UR47, 0x200, UR4 ;  /* 0x000002002f087890 */ /* 0x000fe4000fffe004 */
[----:B--2---:R-:W-:Y:S03]  /*7e80*/  UIADD3 UR6, UP0, UPT, UR10, 0x680, URZ ;  /* 0x000006800a067890 */ /* 0x004fe6000ff1e0ff */
[----:B------:R-:W-:Y:S01]  /*7e90*/  UMOV UR10, UR50 ;  /* 0x00000032000a7c82 */ /* 0x000fe20008000000 */
[----:B------:R-:W-:Y:S03]  /*7ea0*/  UIADD3.X UR7, UPT, UPT, URZ, UR11, URZ, UP0, !UPT ;  /* 0x0000000bff077290 */ /* 0x000fe600087fe4ff */
[----:B------:R-:W-:Y:S06]  /*7eb0*/  UMOV UR11, UR36 ;  /* 0x00000024000b7c82 */ /* 0x000fec0008000000 */
[----:B------:R2:W-:Y:S02]  /*7ec0*/  UTMASTG.3D [UR8], [UR6] ;  /* 0x00000008060073b5 */ /* 0x0005e40008010000 */
[----:B--2---:R0:W-:Y:S02]  /*7ed0*/  UTMACMDFLUSH ;  /* 0x00000000000079b7 */ /* 0x0041e40000000000 */
.L_x_124:
[----:B------:R-:W-:Y:S05]  /*7ee0*/  BSYNC.RECONVERGENT B0 ;  /* 0x0000000000007941 */ /* 0x000fea0003800200 */
.L_x_123:
[----:B------:R-:W-:Y:S01]  /*7ef0*/  UIADD3 UR4, UPT, UPT, UR45, 0x1, URZ ;  /* 0x000000012d047890 */ /* 0x000fe2000fffe0ff */
[----:B------:R-:W-:Y:S03]  /*7f00*/  BSSY.RECONVERGENT B0, `(.L_x_125) ;  /* 0x0000008000007945 */ /* 0x000fe60003800200 */
[----:B------:R-:W-:Y:S04]  /*7f10*/  UISETP.NE.AND UP0, UPT, UR4, 0x3, UPT ;  /* 0x000000030400788c */ /* 0x000fe8000bf05270 */
[----:B------:R-:W-:Y:S02]  /*7f20*/  UISETP.EQ.XOR UP1, UPT, UR44, 0x3, !UP0 ;  /* 0x000000032c00788c */ /* 0x000fe4000c722a70 */
[----:B------:R-:W-:Y:S02]  /*7f30*/  USEL UR46, UR4, URZ, UP0 ;  /* 0x000000ff042e7287 */ /* 0x000fe40008000000 */
[----:B------:R-:W-:Y:S04]  /*7f40*/  USEL UR5, URZ, 0x1, !UP1 ;  /* 0x00000001ff057887 */ /* 0x000fe8000c800000 */
[----:B------:R-:W-:Y:S01]  /*7f50*/  ULOP3.LUT UR54, UR54, UR5, URZ, 0x3c, !UPT ;  /* 0x0000000536367292 */ /* 0x000fe2000f8e3cff */
[----:B------:R-:W-:Y:S11]  /*7f60*/  @P0 BRA `(.L_x_126) ;  /* 0x0000000000040947 */ /* 0x000ff60003800000 */
[----:B------:R-:W-:Y:S04]  /*7f70*/  DEPBAR.LE SB0, 0x1 ;  /* 0x000080400000791a */ /* 0x000fe80000000000 */
.L_x_126:
[----:B------:R-:W-:Y:S05]  /*7f80*/  BSYNC.RECONVERGENT B0 ;  /* 0x0000000000007941 */ /* 0x000fea0003800200 */
.L_x_125:
[----:B------:R-:W-:Y:S01]  /*7f90*/  BAR.SYNC.DEFER_BLOCKING 0x1, 0x80 ;  /* 0x0042000000007b1d */ /* 0x000fe20000010000 */
[----:B------:R-:W-:Y:S01]  /*7fa0*/  UISETP.NE.AND UP0, UPT, UR53, -0x2, UPT ;  /* 0xfffffffe3500788c */ /* 0x000fe2000bf05270 */
[----:B------:R-:W-:Y:S08]  /*7fb0*/  IADD3 R0, PT, PT, R36, 0x1, RZ ;  /* 0x0000000124007810 */ /* 0x000ff00007ffe0ff */
[----:B------:R-:W-:Y:S05]  /*7fc0*/  BRA.U !UP0, `(.L_x_127) ;  /* 0x0000000108287547 */ /* 0x000fea000b800000 */
[----:B------:R-:W2:Y:S01]  /*7fd0*/  S2R R2, SR_CgaCtaId ;  /* 0x0000000000027919 */ /* 0x000ea20000008800 */
[----:B------:R-:W-:Y:S01]  /*7fe0*/  ISETP.NE.AND P0, PT, R102, RZ, PT ;  /* 0x000000ff6600720c */ /* 0x000fe20003f05270 */
[----:B------:R-:W-:Y:S01]  /*7ff0*/  IMAD.U32 R3, RZ, RZ, UR52 ;  /* 0x00000034ff037e24 */ /* 0x000fe2000f8e00ff */
[----:B------:R-:W-:Y:S04]  /*8000*/  UIADD3 UR4, UPT, UPT, UR52, 0x1, URZ ;  /* 0x0000000134047890 */ /* 0x000fe8000fffe0ff */
[----:B------:R-:W-:Y:S04]  /*8010*/  UISETP.NE.AND UP0, UPT, UR4, 0x3, UPT ;  /* 0x000000030400788c */ /* 0x000fe8000bf05270 */
[----:B------:R-:W-:Y:S03]  /*8020*/  USEL UR52, UR4, URZ, UP0 ;  /* 0x000000ff04347287 */ /* 0x000fe60008000000 */
[----:B------:R-:W-:Y:S05]  /*8030*/  @P0 LEA R3, R3, UR47, 0x3 ;  /* 0x0000002f03030c11 */ /* 0x000fea000f8e18ff */
[----:B------:R-:W-:Y:S05]  /*8040*/  @P0 VIADD R3, R3, 0x58 ;  /* 0x0000005803030836 */ /* 0x000fea0000000000 */
[----:B--2---:R-:W-:Y:S04]  /*8050*/  @P0 PRMT R2, R2, 0x654, R3 ;  /* 0x0000065402020816 */ /* 0x004fe80000000003 */
[----:B------:R2:W-:Y:S03]  /*8060*/  @P0 SYNCS.ARRIVE.TRANS64.RED.A1T0 RZ, [R2+URZ], RZ ;  /* 0x000000ff02ff09a7 */ /* 0x0005e600081004ff */
.L_x_127:
[----:B------:R-:W-:Y:S01]  /*8070*/  R2UR UR6, R101 ;  /* 0x00000000650672ca */ /* 0x000fe200000e0000 */
[----:B------:R-:W-:Y:S01]  /*8080*/  UIADD3 UR53, UPT, UPT, UR53, 0x2, URZ ;  /* 0x0000000235357890 */ /* 0x000fe2000fffe0ff */
[----:B------:R-:W-:Y:S01]  /*8090*/  R2UR UR5, R86 ;  /* 0x00000000560572ca */ /* 0x000fe200000e0000 */
[----:B------:R-:W-:Y:S01]  /*80a0*/  UMOV UR36, UR63 ;  /* 0x0000003f00247c82 */ /* 0x000fe20008000000 */
[----:B------:R-:W-:Y:S02]  /*80b0*/  R2UR UR4, R87 ;  /* 0x00000000570472ca */ /* 0x000fe400000e0000 */
[----:B------:R-:W-:Y:S02]  /*80c0*/  ISETP.NE.AND P0, PT, R91, 0x2, PT ;  /* 0x000000025b00780c */ /* 0x000fe40003f05270 */
[----:B------:R-:W-:Y:S02]  /*80d0*/  ISETP.NE.AND P1, PT, R0, 0x4, PT ;  /* 0x000000040000780c */ /* 0x000fe40003f25270 */
[----:B------:R-:W-:Y:S02]  /*80e0*/  SEL R3, RZ, 0x1, P0 ;  /* 0x00000001ff037807 */ /* 0x000fe40000000000 */
[----:B--2---:R-:W-:Y:S01]  /*80f0*/  SEL R2, RZ, 0x1, P1 ;  /* 0x00000001ff027807 */ /* 0x004fe20000800000 */
[----:B------:R-:W-:Y:S01]  /*8100*/  UISETP.NE.AND UP0, UPT, UR6, URZ, UPT ;  /* 0x000000ff0600728c */ /* 0x000fe2000bf05270 */
[----:B------:R-:W-:Y:S01]  /*8110*/  LOP3.LUT R94, R94, R3, RZ, 0x3c, !PT ;  /* 0x000000035e5e7212 */ /* 0x000fe200078e3cff */
[----:B------:R-:W-:Y:S01]  /*8120*/  UIADD3 UR32, UPT, UPT, UR37, UR5, URZ ;  /* 0x0000000525207290 */ /* 0x000fe2000fffe0ff */
[----:B------:R-:W-:Y:S01]  /*8130*/  LOP3.LUT R95, R95, R2, RZ, 0x3c, !PT ;  /* 0x000000025f5f7212 */ /* 0x000fe200078e3cff */
[----:B------:R-:W-:Y:S01]  /*8140*/  UIADD3 UR25, UPT, UPT, UR38, UR4, URZ ;  /* 0x0000000426197290 */ /* 0x000fe2000fffe0ff */
[----:B------:R-:W-:Y:S02]  /*8150*/  SEL R91, R91, RZ, P0 ;  /* 0x000000ff5b5b7207 */ /* 0x000fe40000000000 */
[----:B------:R-:W-:Y:S02]  /*8160*/  SEL R36, R0, RZ, P1 ;  /* 0x000000ff00247207 */ /* 0x000fe40000800000 */
[----:B------:R-:W-:Y:S07]  /*8170*/  BRA.U UP0, `(.L_x_128) ;  /* 0xffffffd500887547 */ /* 0x000fee000b83ffff */
[----:B------:R-:W-:-:S13]  /*8180*/  R2UR UR4, R88 ;  /* 0x00000000580472ca */ /* 0x000fda00000e0000 */
[----:B------:R-:W-:-:S09]  /*8190*/  UISETP.NE.AND UP0, UPT, UR4, URZ, UPT ;  /* 0x000000ff0400728c */ /* 0x000fd2000bf05270 */
[----:B------:R-:W-:Y:S05]  /*81a0*/  BRA.U !UP0, `(.L_x_129) ;  /* 0x0000000108487547 */ /* 0x000fea000b800000 */
[----:B------:R-:W2:Y:S02]  /*81b0*/  LDCU.64 UR4, c[0x0][0x890] ;  /* 0x00011200ff0477ac */ /* 0x000ea40008000a00 */
[----:B--2---:R-:W-:-:S04]  /*81c0*/  UISETP.NE.U32.AND UP0, UPT, UR4, URZ, UPT ;  /* 0x000000ff0400728c */ /* 0x004fc8000bf05070 */
[----:B------:R-:W-:-:S09]  /*81d0*/  UISETP.NE.AND.EX UP0, UPT, UR5, URZ, UPT, UP0 ;  /* 0x000000ff0500728c */ /* 0x000fd2000bf05300 */
[----:B------:R-:W-:Y:S05]  /*81e0*/  BRA.U UP0, `(.L_x_130) ;  /* 0x00000001000c7547 */ /* 0x000fea000b800000 */
[----:B------:R-:W-:-:S13]  /*81f0*/  FSETP.NEU.AND P0, PT, R41, RZ, PT ;  /* 0x000000ff2900720b */ /* 0x000fda0003f0d000 */
[----:B------:R-:W-:Y:S05]  /*8200*/  @!P0 EXIT ;  /* 0x000000000000894d */ /* 0x000fea0003800000 */
[----:B------:R-:W-:Y:S05]  /*8210*/  BRA `(.L_x_129) ;  /* 0x00000000002c7947 */ /* 0x000fea0003800000 */
.L_x_130:
[----:B------:R-:W-:Y:S01]  /*8220*/  ISETP.NE.AND P0, PT, R90, RZ, PT ;  /* 0x000000ff5a00720c */ /* 0x000fe20003f05270 */
[----:B------:R-:W-:-:S12]  /*8230*/  BSSY.RECONVERGENT B0, `(.L_x_129) ;  /* 0x0000009000007945 */ /* 0x000fd80003800200 */
[----:B------:R-:W-:Y:S05]  /*8240*/  @P0 BRA `(.L_x_131) ;  /* 0x0000000000140947 */ /* 0x000fea0003800000 */
[----:B------:R-:W2:Y:S02]  /*8250*/  LDCU.64 UR4, c[0x0][0x888] ;  /* 0x00011100ff0477ac */ /* 0x000ea40008000a00 */
[----:B--2---:R-:W-:-:S04]  /*8260*/  ISETP.NE.U32.AND P0, PT, RZ, UR4, PT ;  /* 0x00000004ff007c0c */ /* 0x004fc8000bf05070 */
[----:B------:R-:W-:-:S13]  /*8270*/  ISETP.NE.AND.EX P0, PT, RZ, UR5, PT, P0 ;  /* 0x00000005ff007c0c */ /* 0x000fda000bf05300 */
[----:B------:R-:W-:Y:S05]  /*8280*/  @!P0 EXIT ;  /* 0x000000000000894d */ /* 0x000fea0003800000 */
[----:B------:R-:W-:Y:S05]  /*8290*/  BRA `(.L_x_132) ;  /* 0x0000000000087947 */ /* 0x000fea0003800000 */
.L_x_131:
[----:B------:R-:W-:-:S13]  /*82a0*/  FSETP.NEU.AND P0, PT, R41, RZ, PT ;  /* 0x000000ff2900720b */ /* 0x000fda0003f0d000 */
[----:B------:R-:W-:Y:S05]  /*82b0*/  @!P0 EXIT ;  /* 0x000000000000894d */ /* 0x000fea0003800000 */
.L_x_132:
[----:B------:R-:W-:Y:S05]  /*82c0*/  BSYNC.RECONVERGENT B0 ;  /* 0x0000000000007941 */ /* 0x000fea0003800200 */
.L_x_129:
[----:B------:R-:W2:Y:S01]  /*82d0*/  S2UR UR5, SR_CgaCtaId ;  /* 0x00000000000579c3 */ /* 0x000ea20000008800 */
[----:B------:R-:W-:Y:S01]  /*82e0*/  ULEA UR4, UR52, UR47, 0x3 ;  /* 0x0000002f34047291 */ /* 0x000fe2000f8e18ff */
[----:B------:R-:W-:-:S04]  /*82f0*/  DEPBAR.LE SB0, 0x0 ;  /* 0x000080000000791a */ /* 0x000fc80000000000 */
[----:B------:R-:W-:-:S04]  /*8300*/  UIADD3 UR4, UPT, UPT, UR4, 0x58, URZ ;  /* 0x0000005804047890 */ /* 0x000fc8000fffe0ff */
[----:B--2---:R-:W-:-:S09]  /*8310*/  UPRMT UR4, UR5, 0x654, UR4 ;  /* 0x0000065405047896 */ /* 0x004fd20008000004 */
[----:B------:R-:W-:Y:S01]  /*8320*/  SYNCS.ARRIVE.TRANS64.RED.A1T0 RZ, [UR4], RZ ;  /* 0x000000ffffff79a7 */ /* 0x000fe20008100404 */
[----:B------:R-:W-:Y:S05]  /*8330*/  EXIT ;  /* 0x000000000000794d */ /* 0x000fea0003800000 */
.L_x_24:
[----:B-1----:R1:W2:Y:S02]  /*8340*/  SYNCS.PHASECHK.TRANS64.TRYWAIT P0, [R0+URZ+0xf0], R3 ;  /* 0x0000f003000075a7 */ /* 0x0022a400080011ff */
[----:B--2---:R-:W-:Y:S05]  /*8350*/  @!P0 NANOSLEEP.SYNCS 0x989680 ;  /* 0x009896800000895d */ /* 0x004fea0003900000 */
[----:B------:R-:W2:Y:S02]  /*8360*/  @!P0 SYNCS.PHASECHK.TRANS64 P0, [R0+URZ+0xf0], R3 ;  /* 0x0000f003000085a7 */ /* 0x000ea400080010ff */
[----:B--2---:R-:W-:Y:S05]  /*8370*/  @!P0 BRA `(.L_x_24) ;  /* 0xfffffffc00f08947 */ /* 0x004fea000383ffff */
[----:B------:R-:W-:Y:S05]  /*8380*/  BRA `(.L_x_133) ;  /* 0xffffff9400d47947 */ /* 0x000fea000383ffff */
.L_x_27:
[----:B-1----:R-:W-:-:S07]  /*8390*/  MOV R0, UR33 ;  /* 0x0000002100007c02 */ /* 0x002fce0008000f00 */
.L_x_134:
[----:B-1----:R1:W2:Y:S02]  /*83a0*/  SYNCS.PHASECHK.TRANS64.TRYWAIT P0, [R0+URZ+0x20], R3 ;  /* 0x00002003000075a7 */ /* 0x0022a400080011ff */
[----:B--2---:R-:W-:Y:S05]  /*83b0*/  @!P0 NANOSLEEP.SYNCS 0x989680 ;  /* 0x009896800000895d */ /* 0x004fea0003900000 */
[----:B------:R-:W2:Y:S02]  /*83c0*/  @!P0 SYNCS.PHASECHK.TRANS64 P0, [R0+URZ+0x20], R3 ;  /* 0x00002003000085a7 */ /* 0x000ea400080010ff */
[----:B--2---:R-:W-:Y:S05]  /*83d0*/  @!P0 BRA `(.L_x_134) ;  /* 0xfffffffc00f08947 */ /* 0x004fea000383ffff */
[----:B------:R-:W-:Y:S05]  /*83e0*/  BRA `(.L_x_26) ;  /* 0xffffff9800247947 */ /* 0x000fea000383ffff */
.L_x_34:
[----:B-1----:R-:W-:-:S07]  /*83f0*/  MOV R0, UR17 ;  /* 0x0000001100007c02 */ /* 0x002fce0008000f00 */
.L_x_135:
[----:B-1----:R1:W2:Y:S02]  /*8400*/  SYNCS.PHASECHK.TRANS64.TRYWAIT P0, [R0+URZ+0x20], R3 ;  /* 0x00002003000075a7 */ /* 0x0022a400080011ff */
[----:B--2---:R-:W-:Y:S05]  /*8410*/  @!P0 NANOSLEEP.SYNCS 0x989680 ;  /* 0x009896800000895d */ /* 0x004fea0003900000 */
[----:B------:R-:W2:Y:S02]  /*8420*/  @!P0 SYNCS.PHASECHK.TRANS64 P0, [R0+URZ+0x20], R3 ;  /* 0x00002003000085a7 */ /* 0x000ea400080010ff */
[----:B--2---:R-:W-:Y:S05]  /*8430*/  @!P0 BRA `(.L_x_135) ;  /* 0xfffffffc00f08947 */ /* 0x004fea000383ffff */
[----:B------:R-:W-:Y:S05]  /*8440*/  BRA `(.L_x_33) ;  /* 0xffffff9800e87947 */ /* 0x000fea000383ffff */
.L_x_39:
[----:B-1----:R1:W2:Y:S02]  /*8450*/  SYNCS.PHASECHK.TRANS64.TRYWAIT P0, [R3+URZ+0x80], R0 ;  /* 0x00008000030075a7 */ /* 0x0022a400080011ff */
[----:B--2---:R-:W-:Y:S05]  /*8460*/  @!P0 NANOSLEEP.SYNCS 0x989680 ;  /* 0x009896800000895d */ /* 0x004fea0003900000 */
[----:B------:R-:W2:Y:S02]  /*8470*/  @!P0 SYNCS.PHASECHK.TRANS64 P0, [R3+URZ+0x80], R0 ;  /* 0x00008000030085a7 */ /* 0x000ea400080010ff */
[----:B--2---:R-:W-:Y:S05]  /*8480*/  @!P0 BRA `(.L_x_39) ;  /* 0xfffffffc00f08947 */ /* 0x004fea000383ffff */
[----:B------:R-:W-:Y:S05]  /*8490*/  BRA `(.L_x_136) ;  /* 0xffffff9c008c7947 */ /* 0x000fea000383ffff */
.L_x_43:
[----:B-1----:R-:W-:-:S07]  /*84a0*/  MOV R0, UR4 ;  /* 0x0000000400007c02 */ /* 0x002fce0008000f00 */
.L_x_137:
[----:B-1----:R1:W2:Y:S02]  /*84b0*/  SYNCS.PHASECHK.TRANS64.TRYWAIT P0, [R0+URZ], R3 ;  /* 0x00000003000075a7 */ /* 0x0022a400080011ff */
[----:B--2---:R-:W-:Y:S05]  /*84c0*/  @!P0 NANOSLEEP.SYNCS 0x989680 ;  /* 0x009896800000895d */ /* 0x004fea0003900000 */
[----:B------:R-:W2:Y:S02]  /*84d0*/  @!P0 SYNCS.PHASECHK.TRANS64 P0, [R0+URZ], R3 ;  /* 0x00000003000085a7 */ /* 0x000ea400080010ff */
[----:B--2---:R-:W-:Y:S05]  /*84e0*/  @!P0 BRA `(.L_x_137) ;  /* 0xfffffffc00f08947 */ /* 0x004fea000383ffff */
[----:B------:R-:W-:Y:S05]  /*84f0*/  BRA `(.L_x_138) ;  /* 0xffffffa400387947 */ /* 0x000fea000383ffff */
.L_x_44:
[----:B------:R-:W-:-:S07]  /*8500*/  MOV R0, UR5 ;  /* 0x0000000500007c02 */ /* 0x000fce0008000f00 */
.L_x_139:
[----:B-1----:R1:W2:Y:S02]  /*8510*/  SYNCS.PHASECHK.TRANS64.TRYWAIT P0, [R0+URZ], R3 ;  /* 0x00000003000075a7 */ /* 0x0022a400080011ff */
[----:B--2---:R-:W-:Y:S05]  /*8520*/  @!P0 NANOSLEEP.SYNCS 0x989680 ;  /* 0x009896800000895d */ /* 0x004fea0003900000 */
[----:B------:R-:W2:Y:S02]  /*8530*/  @!P0 SYNCS.PHASECHK.TRANS64 P0, [R0+URZ], R3 ;  /* 0x00000003000085a7 */ /* 0x000ea400080010ff */
[----:B--2---:R-:W-:Y:S05]  /*8540*/  @!P0 BRA `(.L_x_139) ;  /* 0xfffffffc00f08947 */ /* 0x004fea000383ffff */
[----:B------:R-:W-:Y:S05]  /*8550*/  BRA `(.L_x_140) ;  /* 0xffffffa400447947 */ /* 0x000fea000383ffff */
.L_x_45:
[----:B------:R-:W-:-:S07]  /*8560*/  MOV R0, UR5 ;  /* 0x0000000500007c02 */ /* 0x000fce0008000f00 */
.L_x_141:
[----:B-1----:R1:W2:Y:S02]  /*8570*/  SYNCS.PHASECHK.TRANS64.TRYWAIT P0, [R0+URZ], R3 ;  /* 0x00000003000075a7 */ /* 0x0022a400080011ff */
[----:B--2---:R-:W-:Y:S05]  /*8580*/  @!P0 NANOSLEEP.SYNCS 0x989680 ;  /* 0x009896800000895d */ /* 0x004fea0003900000 */
[----:B------:R-:W2:Y:S02]  /*8590*/  @!P0 SYNCS.PHASECHK.TRANS64 P0, [R0+URZ], R3 ;  /* 0x00000003000085a7 */ /* 0x000ea400080010ff */
[----:B--2---:R-:W-:Y:S05]  /*85a0*/  @!P0 BRA `(.L_x_141) ;  /* 0xfffffffc00f08947 */ /* 0x004fea000383ffff */
[----:B------:R-:W-:Y:S05]  /*85b0*/  BRA `(.L_x_142) ;  /* 0xffffffa400507947 */ /* 0x000fea000383ffff */
.L_x_48:
[----:B-1----:R1:W2:Y:S02]  /*85c0*/  SYNCS.PHASECHK.TRANS64.TRYWAIT P0, [R0+URZ+0xe0], R5 ;  /* 0x0000e005000075a7 */ /* 0x0022a400080011ff */
[----:B--2---:R-:W-:Y:S05]  /*85d0*/  @!P0 NANOSLEEP.SYNCS 0x989680 ;  /* 0x009896800000895d */ /* 0x004fea0003900000 */
[----:B------:R-:W2:Y:S02]  /*85e0*/  @!P0 SYNCS.PHASECHK.TRANS64 P0, [R0+URZ+0xe0], R5 ;  /* 0x0000e005000085a7 */ /* 0x000ea400080010ff */
[----:B--2---:R-:W-:Y:S05]  /*85f0*/  @!P0 BRA `(.L_x_48) ;  /* 0xfffffffc00f08947 */ /* 0x004fea000383ffff */
[----:B------:R-:W-:Y:S05]  /*8600*/  BRA `(.L_x_143) ;  /* 0xffffffa400b47947 */ /* 0x000fea000383ffff */
.L_x_49:
[----:B------:R-:W-:-:S07]  /*8610*/  MOV R0, UR4 ;  /* 0x0000000400007c02 */ /* 0x000fce0008000f00 */
.L_x_144:
[----:B-1----:R1:W2:Y:S02]  /*8620*/  SYNCS.PHASECHK.TRANS64.TRYWAIT P0, [R0+URZ+0x90], R7 ;  /* 0x00009007000075a7 */ /* 0x0022a400080011ff */
[----:B--2---:R-:W-:Y:S05]  /*8630*/  @!P0 NANOSLEEP.SYNCS 0x989680 ;  /* 0x009896800000895d */ /* 0x004fea0003900000 */
[----:B------:R-:W2:Y:S02]  /*8640*/  @!P0 SYNCS.PHASECHK.TRANS64 P0, [R0+URZ+0x90], R7 ;  /* 0x00009007000085a7 */ /* 0x000ea400080010ff */
[----:B--2---:R-:W-:Y:S05]  /*8650*/  @!P0 BRA `(.L_x_144) ;  /* 0xfffffffc00f08947 */ /* 0x004fea000383ffff */
[----:B------:R-:W-:Y:S05]  /*8660*/  BRA `(.L_x_145) ;  /* 0xffffffa400c47947 */ /* 0x000fea000383ffff */
.L_x_50:
[----:B-1----:R1:W2:Y:S02]  /*8670*/  SYNCS.PHASECHK.TRANS64.TRYWAIT P1, [R0+URZ+0x80], R5 ;  /* 0x00008005000075a7 */ /* 0x0022a400080211ff */
[----:B--2---:R-:W-:Y:S05]  /*8680*/  @!P1 NANOSLEEP.SYNCS 0x989680 ;  /* 0x009896800000995d */ /* 0x004fea0003900000 */
[----:B------:R-:W2:Y:S02]  /*8690*/  @!P1 SYNCS.PHASECHK.TRANS64 P1, [R0+URZ+0x80], R5 ;  /* 0x00008005000095a7 */ /* 0x000ea400080210ff */
[----:B--2---:R-:W-:Y:S05]  /*86a0*/  @!P1 BRA `(.L_x_50) ;  /* 0xfffffffc00f09947 */ /* 0x004fea000383ffff */
[----:B------:R-:W-:Y:S05]  /*86b0*/  BRA `(.L_x_146) ;  /* 0xffffffa400f47947 */ /* 0x000fea000383ffff */
.L_x_53:
[----:B------:R-:W-:-:S07]  /*86c0*/  MOV R0, UR4 ;  /* 0x0000000400007c02 */ /* 0x000fce0008000f00 */
.L_x_147:
[----:B-1----:R1:W2:Y:S02]  /*86d0*/  SYNCS.PHASECHK.TRANS64.TRYWAIT P0, [R0+URZ+0x90], R3 ;  /* 0x00009003000075a7 */ /* 0x0022a400080011ff */
[----:B--2---:R-:W-:Y:S05]  /*86e0*/  @!P0 NANOSLEEP.SYNCS 0x989680 ;  /* 0x009896800000895d */ /* 0x004fea0003900000 */
[----:B------:R-:W2:Y:S02]  /*86f0*/  @!P0 SYNCS.PHASECHK.TRANS64 P0, [R0+URZ+0x90], R3 ;  /* 0x00009003000085a7 */ /* 0x000ea400080010ff */
[----:B--2---:R-:W-:Y:S05]  /*8700*/  @!P0 BRA `(.L_x_147) ;  /* 0xfffffffc00f08947 */ /* 0x004fea000383ffff */
[----:B------:R-:W-:Y:S05]  /*8710*/  BRA `(.L_x_52) ;  /* 0xffffffa800487947 */ /* 0x000fea000383ffff */
.L_x_62:
[----:B-1----:R-:W-:-:S04]  /*8720*/  MOV R5, UR5 ;  /* 0x0000000500057c02 */ /* 0x002fc80008000f00 */
[----:B------:R1:W2:Y:S03]  /*8730*/  SYNCS.PHASECHK.TRANS64.TRYWAIT P0, [R5+URZ+0x8], R6 ;  /* 0x00000806050075a7 */ /* 0x0002a600080011ff */
[----:B--2---:R-:W-:Y:S05]  /*8740*/  @!P0 NANOSLEEP.SYNCS 0x989680 ;  /* 0x009896800000895d */ /* 0x004fea0003900000 */
[----:B------:R-:W2:Y:S02]  /*8750*/  @!P0 SYNCS.PHASECHK.TRANS64 P0, [R5+URZ+0x8], R6 ;  /* 0x00000806050085a7 */ /* 0x000ea400080010ff */
[----:B--2---:R-:W-:Y:S05]  /*8760*/  @!P0 BRA `(.L_x_62) ;  /* 0xfffffffc00ec8947 */ /* 0x004fea000383ffff */
[----:B------:R-:W-:Y:S05]  /*8770*/  BRA `(.L_x_61) ;  /* 0xffffffac00007947 */ /* 0x000fea000383ffff */
.L_x_64:
[----:B------:R-:W-:Y:S01]  /*8780*/  BSSY B0, `(.L_x_148) ;  /* 0x0000006000007945 */ /* 0x000fe20003800000 */
[----:B------:R-:W-:-:S07]  /*8790*/  MOV R15, 0xffffffff ;  /* 0xffffffff000f7802 */ /* 0x000fce0000000f00 */
[----:B-1---5:R-:W-:Y:S05]  /*87a0*/  WARPSYNC.COLLECTIVE R15, `(.L_x_149) ;  /* 0x000000000f0c7348 */ /* 0x022fea0003c00000 */
[----:B------:R-:W-:Y:S02]  /*87b0*/  ELECT P6, UR79, PT ;  /* 0x00000000004f782f */ /* 0x000fe400038c0000 */
[----:B------:R-:W-:Y:S01]  /*87c0*/  MOV R14, UR79 ;  /* 0x0000004f000e7c02 */ /* 0x000fe20008000f00 */
[----:B-1---5:R-:W-:Y:S10]  /*87d0*/  ENDCOLLECTIVE ;  /* 0x000000000000791b */ /* 0x022ff40003800000 */
.L_x_149:
[----:B------:R-:W-:Y:S05]  /*87e0*/  BSYNC B0 ;  /* 0x0000000000007941 */ /* 0x000fea0003800000 */
.L_x_148:
[----:B------:R-:W-:Y:S01]  /*87f0*/  PLOP3.LUT P0, PT, P6, PT, PT, 0x80, 0x8 ;  /* 0x000000000008781c */ /* 0x000fe2000370f070 */
[----:B------:R-:W-:-:S12]  /*8800*/  BRA `(.L_x_150) ;  /* 0xffffffac002c7947 */ /* 0x000fd8000383ffff */
.L_x_66:
[----:B-1----:R-:W-:-:S04]  /*8810*/  MOV R3, UR5 ;  /* 0x0000000500037c02 */ /* 0x002fc80008000f00 */
[----:B------:R1:W2:Y:S03]  /*8820*/  SYNCS.PHASECHK.TRANS64.TRYWAIT P0, [R3+URZ+0x8], R4 ;  /* 0x00000804030075a7 */ /* 0x0002a600080011ff */
[----:B--2---:R-:W-:Y:S05]  /*8830*/  @!P0 NANOSLEEP.SYNCS 0x989680 ;  /* 0x009896800000895d */ /* 0x004fea0003900000 */
[----:B------:R-:W2:Y:S02]  /*8840*/  @!P0 SYNCS.PHASECHK.TRANS64 P0, [R3+URZ+0x8], R4 ;  /* 0x00000804030085a7 */ /* 0x000ea400080010ff */
[----:B--2---:R-:W-:Y:S05]  /*8850*/  @!P0 BRA `(.L_x_66) ;  /* 0xfffffffc00ec8947 */ /* 0x004fea000383ffff */
[----:B------:R-:W-:Y:S05]  /*8860*/  BRA `(.L_x_65) ;  /* 0xffffffac00307947 */ /* 0x000fea000383ffff */
.L_x_67:
[----:B-1----:R1:W2:Y:S02]  /*8870*/  SYNCS.PHASECHK.TRANS64.TRYWAIT P0, [R0+URZ+0x80], R5 ;  /* 0x00008005000075a7 */ /* 0x0022a400080011ff */
[----:B--2---:R-:W-:Y:S05]  /*8880*/  @!P0 NANOSLEEP.SYNCS 0x989680 ;  /* 0x009896800000895d */ /* 0x004fea0003900000 */
[----:B------:R-:W2:Y:S02]  /*8890*/  @!P0 SYNCS.PHASECHK.TRANS64 P0, [R0+URZ+0x80], R5 ;  /* 0x00008005000085a7 */ /* 0x000ea400080010ff */
[----:B--2---:R-:W-:Y:S05]  /*88a0*/  @!P0 BRA `(.L_x_67) ;  /* 0xfffffffc00f08947 */ /* 0x004fea000383ffff */
[----:B------:R-:W-:Y:S05]  /*88b0*/  BRA `(.L_x_151) ;  /* 0xffffffb0001c7947 */ /* 0x000fea000383ffff */
.L_x_69:
[----:B------:R-:W-:-:S07]  /*88c0*/  MOV R0, UR31 ;  /* 0x0000001f00007c02 */ /* 0x000fce0008000f00 */
.L_x_152:
[----:B-1----:R1:W2:Y:S02]  /*88d0*/  SYNCS.PHASECHK.TRANS64.TRYWAIT P0, [R0+URZ+0xc0], R5 ;  /* 0x0000c005000075a7 */ /* 0x0022a400080011ff */
[----:B--2---:R-:W-:Y:S05]  /*88e0*/  @!P0 NANOSLEEP.SYNCS 0x989680 ;  /* 0x009896800000895d */ /* 0x004fea0003900000 */
[----:B------:R-:W2:Y:S02]  /*88f0*/  @!P0 SYNCS.PHASECHK.TRANS64 P0, [R0+URZ+0xc0], R5 ;  /* 0x0000c005000085a7 */ /* 0x000ea400080010ff */
[----:B--2---:R-:W-:Y:S05]  /*8900*/  @!P0 BRA `(.L_x_152) ;  /* 0xfffffffc00f08947 */ /* 0x004fea000383ffff */
[----:B------:R-:W-:Y:S05]  /*8910*/  BRA `(.L_x_153) ;  /* 0xffffffb000687947 */ /* 0x000fea000383ffff */
.L_x_72:
[----:B------:R-:W-:Y:S07]  /*8920*/  MOV R0, UR5 ;  /* 0x0000000500007c02 */ /* 0x000fee0008000f00 */
.L_x_154:
[----:B-1----:R1:W2:Y:S02]  /*8930*/  SYNCS.PHASECHK.TRANS64.TRYWAIT P0, [R0+URZ], R5 ;  /* 0x00000005000075a7 */ /* 0x0022a400080011ff */
[----:B--2---:R-:W-:Y:S05]  /*8940*/  @!P0 NANOSLEEP.SYNCS 0x989680 ;  /* 0x009896800000895d */ /* 0x004fea0003900000 */
[----:B------:R-:W2:Y:S02]  /*8950*/  @!P0 SYNCS.PHASECHK.TRANS64 P0, [R0+URZ], R5 ;  /* 0x00000005000085a7 */ /* 0x000ea400080010ff */
[----:B--2---:R-:W-:Y:S05]  /*8960*/  @!P0 BRA `(.L_x_154) ;  /* 0xfffffffc00f08947 */ /* 0x004fea000383ffff */
[----:B------:R-:W-:Y:S05]  /*8970*/  BRA `(.L_x_71) ;  /* 0xffffffb0007c7947 */ /* 0x000fea000383ffff */
.L_x_76:
[----:B-1----:R-:W-:-:S07]  /*8980*/  MOV R0, UR4 ;  /* 0x0000000400007c02 */ /* 0x002fce0008000f00 */
.L_x_155:
[----:B-1----:R1:W2:Y:S02]  /*8990*/  SYNCS.PHASECHK.TRANS64.TRYWAIT P0, [R0+URZ], R3 ;  /* 0x00000003000075a7 */ /* 0x0022a400080011ff */
[----:B--2---:R-:W-:Y:S05]  /*89a0*/  @!P0 NANOSLEEP.SYNCS 0x989680 ;  /* 0x009896800000895d */ /* 0x004fea0003900000 */
[----:B------:R-:W2:Y:S02]  /*89b0*/  @!P0 SYNCS.PHASECHK.TRANS64 P0, [R0+URZ], R3 ;  /* 0x00000003000085a7 */ /* 0x000ea400080010ff */
[----:B--2---:R-:W-:Y:S05]  /*89c0*/  @!P0 BRA `(.L_x_155) ;  /* 0xfffffffc00f08947 */ /* 0x004fea000383ffff */
[----:B------:R-:W-:Y:S05]  /*89d0*/  BRA `(.L_x_156) ;  /* 0xffffffb400707947 */ /* 0x000fea000383ffff */
.L_x_77:
[----:B------:R-:W-:-:S07]  /*89e0*/  MOV R0, UR5 ;  /* 0x0000000500007c02 */ /* 0x000fce0008000f00 */
.L_x_157:
[----:B-1----:R1:W2:Y:S02]  /*89f0*/  SYNCS.PHASECHK.TRANS64.TRYWAIT P0, [R0+URZ], R3 ;  /* 0x00000003000075a7 */ /* 0x0022a400080011ff */
[----:B--2---:R-:W-:Y:S05]  /*8a00*/  @!P0 NANOSLEEP.SYNCS 0x989680 ;  /* 0x009896800000895d */ /* 0x004fea0003900000 */
[----:B------:R-:W2:Y:S02]  /*8a10*/  @!P0 SYNCS.PHASECHK.TRANS64 P0, [R0+URZ], R3 ;  /* 0x00000003000085a7 */ /* 0x000ea400080010ff */
[----:B--2---:R-:W-:Y:S05]  /*8a20*/  @!P0 BRA `(.L_x_157) ;  /* 0xfffffffc00f08947 */ /* 0x004fea000383ffff */
[----:B------:R-:W-:Y:S05]  /*8a30*/  BRA `(.L_x_158) ;  /* 0xffffffb4007c7947 */ /* 0x000fea000383ffff */
.L_x_78:
[----:B------:R-:W-:-:S07]  /*8a40*/  MOV R0, UR5 ;  /* 0x0000000500007c02 */ /* 0x000fce0008000f00 */
.L_x_159:
[----:B-1----:R1:W2:Y:S02]  /*8a50*/  SYNCS.PHASECHK.TRANS64.TRYWAIT P0, [R0+URZ], R3 ;  /* 0x00000003000075a7 */ /* 0x0022a400080011ff */
[----:B--2---:R-:W-:Y:S05]  /*8a60*/  @!P0 NANOSLEEP.SYNCS 0x989680 ;  /* 0x009896800000895d */ /* 0x004fea0003900000 */
[----:B------:R-:W2:Y:S02]  /*8a70*/  @!P0 SYNCS.PHASECHK.TRANS64 P0, [R0+URZ], R3 ;  /* 0x00000003000085a7 */ /* 0x000ea400080010ff */
[----:B--2---:R-:W-:Y:S05]  /*8a80*/  @!P0 BRA `(.L_x_159) ;  /* 0xfffffffc00f08947 */ /* 0x004fea000383ffff */
[----:B------:R-:W-:Y:S05]  /*8a90*/  BRA `(.L_x_160) ;  /* 0xffffffb400887947 */ /* 0x000fea000383ffff */
.L_x_81:
[----:B------:R-:W-:-:S07]  /*8aa0*/  MOV R0, UR26 ;  /* 0x0000001a00007c02 */ /* 0x000fce0008000f00 */
.L_x_161:
[----:B-1----:R1:W2:Y:S02]  /*8ab0*/  SYNCS.PHASECHK.TRANS64.TRYWAIT P1, [R0+URZ+0x100], R3 ;  /* 0x00010003000075a7 */ /* 0x0022a400080211ff */
[----:B--2---:R-:W-:Y:S05]  /*8ac0*/  @!P1 NANOSLEEP.SYNCS 0x989680 ;  /* 0x009896800000995d */ /* 0x004fea0003900000 */
[----:B------:R-:W2:Y:S02]  /*8ad0*/  @!P1 SYNCS.PHASECHK.TRANS64 P1, [R0+URZ+0x100], R3 ;  /* 0x00010003000095a7 */ /* 0x000ea400080210ff */
[----:B--2---:R-:W-:Y:S05]  /*8ae0*/  @!P1 BRA `(.L_x_161) ;  /* 0xfffffffc00f09947 */ /* 0x004fea000383ffff */
[----:B------:R-:W-:Y:S05]  /*8af0*/  BRA `(.L_x_162) ;  /* 0xffffffb400d47947 */ /* 0x000fea000383ffff */
.L_x_86:
[----:B--2---:R2:W4:Y:S02]  /*8b00*/  SYNCS.PHASECHK.TRANS64.TRYWAIT P0, [R12+URZ+0x80], R9 ;  /* 0x000080090c0075a7 */ /* 0x00452400080011ff */
[----:B----4-:R-:W-:Y:S05]  /*8b10*/  @!P0 NANOSLEEP.SYNCS 0x989680 ;  /* 0x009896800000895d */ /* 0x010fea0003900000 */
[----:B------:R-:W4:Y:S02]  /*8b20*/  @!P0 SYNCS.PHASECHK.TRANS64 P0, [R12+URZ+0x80], R9 ;  /* 0x000080090c0085a7 */ /* 0x000f2400080010ff */
[----:B----4-:R-:W-:Y:S05]  /*8b30*/  @!P0 BRA `(.L_x_86) ;  /* 0xfffffffc00f08947 */ /* 0x010fea000383ffff */
[----:B------:R-:W-:Y:S05]  /*8b40*/  BRA `(.L_x_163) ;  /* 0xffffffb800f07947 */ /* 0x000fea000383ffff */
.L_x_89:
[----:B------:R-:W-:Y:S07]  /*8b50*/  MOV R0, UR24 ;  /* 0x0000001800007c02 */ /* 0x000fee0008000f00 */
.L_x_164:
[----:B--2---:R2:W3:Y:S02]  /*8b60*/  SYNCS.PHASECHK.TRANS64.TRYWAIT P2, [R0+URZ+0x78], R9 ;  /* 0x00007809000075a7 */ /* 0x0044e400080411ff */
[----:B---3--:R-:W-:Y:S05]  /*8b70*/  @!P2 NANOSLEEP.SYNCS 0x989680 ;  /* 0x009896800000a95d */ /* 0x008fea0003900000 */
[----:B------:R-:W3:Y:S02]  /*8b80*/  @!P2 SYNCS.PHASECHK.TRANS64 P2, [R0+URZ+0x78], R9 ;  /* 0x000078090000a5a7 */ /* 0x000ee400080410ff */
[----:B---3--:R-:W-:Y:S05]  /*8b90*/  @!P2 BRA `(.L_x_164) ;  /* 0xfffffffc00f0a947 */ /* 0x008fea000383ffff */
[----:B------:R-:W-:Y:S05]  /*8ba0*/  BRA `(.L_x_88) ;  /* 0xffffffc000547947 */ /* 0x000fea000383ffff */
.L_x_92:
[----:B------:R-:W-:Y:S07]  /*8bb0*/  MOV R0, UR4 ;  /* 0x0000000400007c02 */ /* 0x000fee0008000f00 */
.L_x_165:
[----:B--2---:R2:W3:Y:S02]  /*8bc0*/  SYNCS.PHASECHK.TRANS64.TRYWAIT P0, [R0+URZ+0x58], R9 ;  /* 0x00005809000075a7 */ /* 0x0044e400080011ff */
[----:B---3--:R-:W-:Y:S05]  /*8bd0*/  @!P0 NANOSLEEP.SYNCS 0x989680 ;  /* 0x009896800000895d */ /* 0x008fea0003900000 */
[----:B------:R-:W3:Y:S02]  /*8be0*/  @!P0 SYNCS.PHASECHK.TRANS64 P0, [R0+URZ+0x58], R9 ;  /* 0x00005809000085a7 */ /* 0x000ee400080010ff */
[----:B---3--:R-:W-:Y:S05]  /*8bf0*/  @!P0 BRA `(.L_x_165) ;  /* 0xfffffffc00f08947 */ /* 0x008fea000383ffff */
[----:B------:R-:W-:Y:S05]  /*8c00*/  BRA `(.L_x_166) ;  /* 0xffffffc000b47947 */ /* 0x000fea000383ffff */
.L_x_93:
[----:B------:R-:W-:Y:S07]  /*8c10*/  MOV R9, UR5 ;  /* 0x0000000500097c02 */ /* 0x000fee0008000f00 */
.L_x_167:
[----:B--2---:R2:W3:Y:S02]  /*8c20*/  SYNCS.PHASECHK.TRANS64.TRYWAIT P0, [R9+URZ+0x58], R0 ;  /* 0x00005800090075a7 */ /* 0x0044e400080011ff */
[----:B---3--:R-:W-:Y:S05]  /*8c30*/  @!P0 NANOSLEEP.SYNCS 0x989680 ;  /* 0x009896800000895d */ /* 0x008fea0003900000 */
[----:B------:R-:W3:Y:S02]  /*8c40*/  @!P0 SYNCS.PHASECHK.TRANS64 P0, [R9+URZ+0x58], R0 ;  /* 0x00005800090085a7 */ /* 0x000ee400080010ff */
[----:B---3--:R-:W-:Y:S05]  /*8c50*/  @!P0 BRA `(.L_x_167) ;  /* 0xfffffffc00f08947 */ /* 0x008fea000383ffff */
[----:B------:R-:W-:Y:S05]  /*8c60*/  BRA `(.L_x_168) ;  /* 0xffffffc400147947 */ /* 0x000fea000383ffff */
.L_x_95:
[----:B------:R-:W-:-:S07]  /*8c70*/  MOV R0, UR4 ;  /* 0x0000000400007c02 */ /* 0x000fce0008000f00 */
.L_x_169:
[----:B--2---:R2:W3:Y:S02]  /*8c80*/  SYNCS.PHASECHK.TRANS64.TRYWAIT P0, [R0+URZ], R3 ;  /* 0x00000003000075a7 */ /* 0x0044e400080011ff */
[----:B---3--:R-:W-:Y:S05]  /*8c90*/  @!P0 NANOSLEEP.SYNCS 0x989680 ;  /* 0x009896800000895d */ /* 0x008fea0003900000 */
[----:B------:R-:W3:Y:S02]  /*8ca0*/  @!P0 SYNCS.PHASECHK.TRANS64 P0, [R0+URZ], R3 ;  /* 0x00000003000085a7 */ /* 0x000ee400080010ff */
[----:B---3--:R-:W-:Y:S05]  /*8cb0*/  @!P0 BRA `(.L_x_169) ;  /* 0xfffffffc00f08947 */ /* 0x008fea000383ffff */
[----:B------:R-:W-:Y:S05]  /*8cc0*/  BRA `(.L_x_170) ;  /* 0xffffffc400a87947 */ /* 0x000fea000383ffff */
.L_x_96:
[----:B------:R-:W-:-:S07]  /*8cd0*/  MOV R0, UR5 ;  /* 0x0000000500007c02 */ /* 0x000fce0008000f00 */
.L_x_171:
[----:B--2---:R2:W3:Y:S02]  /*8ce0*/  SYNCS.PHASECHK.TRANS64.TRYWAIT P0, [R0+URZ], R3 ;  /* 0x00000003000075a7 */ /* 0x0044e400080011ff */
[----:B---3--:R-:W-:Y:S05]  /*8cf0*/  @!P0 NANOSLEEP.SYNCS 0x989680 ;  /* 0x009896800000895d */ /* 0x008fea0003900000 */
[----:B------:R-:W3:Y:S02]  /*8d00*/  @!P0 SYNCS.PHASECHK.TRANS64 P0, [R0+URZ], R3 ;  /* 0x00000003000085a7 */ /* 0x000ee400080010ff */
[----:B---3--:R-:W-:Y:S05]  /*8d10*/  @!P0 BRA `(.L_x_171) ;  /* 0xfffffffc00f08947 */ /* 0x008fea000383ffff */
[----:B------:R-:W-:Y:S05]  /*8d20*/  BRA `(.L_x_172) ;  /* 0xffffffc400b47947 */ /* 0x000fea000383ffff */
.L_x_98:
[----:B-1----:R1:W2:Y:S02]  /*8d30*/  SYNCS.PHASECHK.TRANS64.TRYWAIT P0, [R3+URZ+0x80], R0 ;  /* 0x00008000030075a7 */ /* 0x0022a400080011ff */
[----:B--2---:R-:W-:Y:S05]  /*8d40*/  @!P0 NANOSLEEP.SYNCS 0x989680 ;  /* 0x009896800000895d */ /* 0x004fea0003900000 */
[----:B------:R-:W2:Y:S02]  /*8d50*/  @!P0 SYNCS.PHASECHK.TRANS64 P0, [R3+URZ+0x80], R0 ;  /* 0x00008000030085a7 */ /* 0x000ea400080010ff */
[----:B--2---:R-:W-:Y:S05]  /*8d60*/  @!P0 BRA `(.L_x_98) ;  /* 0xfffffffc00f08947 */ /* 0x004fea000383ffff */
[----:B------:R-:W-:Y:S05]  /*8d70*/  BRA `(.L_x_173) ;  /* 0xffffffc8009c7947 */ /* 0x000fea000383ffff */
.L_x_108:
[----:B-1----:R1:W2:Y:S02]  /*8d80*/  SYNCS.PHASECHK.TRANS64.TRYWAIT P1, [R0+URZ+0x40], R3 ;  /* 0x00004003000075a7 */ /* 0x0022a400080211ff */
[----:B--2---:R-:W-:Y:S05]  /*8d90*/  @!P1 NANOSLEEP.SYNCS 0x989680 ;  /* 0x009896800000995d */ /* 0x004fea0003900000 */
[----:B------:R-:W2:Y:S02]  /*8da0*/  @!P1 SYNCS.PHASECHK.TRANS64 P1, [R0+URZ+0x40], R3 ;  /* 0x00004003000095a7 */ /* 0x000ea400080210ff */
[----:B--2---:R-:W-:Y:S05]  /*8db0*/  @!P1 BRA `(.L_x_108) ;  /* 0xfffffffc00f09947 */ /* 0x004fea000383ffff */
[----:B------:R-:W-:Y:S05]  /*8dc0*/  BRA `(.L_x_107) ;  /* 0xffffffd800347947 */ /* 0x000fea000383ffff */
.L_x_110:
[----:B-1----:R1:W4:Y:S02]  /*8dd0*/  SYNCS.PHASECHK.TRANS64.TRYWAIT P0, [R89+URZ+0xa0], R2 ;  /* 0x0000a002590075a7 */ /* 0x00232400080011ff */
[----:B----4-:R-:W-:Y:S05]  /*8de0*/  @!P0 NANOSLEEP.SYNCS 0x989680 ;  /* 0x009896800000895d */ /* 0x010fea0003900000 */
[----:B------:R-:W4:Y:S02]  /*8df0*/  @!P0 SYNCS.PHASECHK.TRANS64 P0, [R89+URZ+0xa0], R2 ;  /* 0x0000a002590085a7 */ /* 0x000f2400080010ff */
[----:B----4-:R-:W-:Y:S05]  /*8e00*/  @!P0 BRA `(.L_x_110) ;  /* 0xfffffffc00f08947 */ /* 0x010fea000383ffff */
[----:B------:R-:W-:Y:S05]  /*8e10*/  BRA `(.L_x_109) ;  /* 0xffffffd8006c7947 */ /* 0x000fea000383ffff */
.L_x_121:
[----:B---3--:R3:W4:Y:S02]  /*8e20*/  SYNCS.PHASECHK.TRANS64.TRYWAIT P0, [R3+URZ+0x40], R4 ;  /* 0x00004004030075a7 */ /* 0x00872400080011ff */
[----:B----4-:R-:W-:Y:S05]  /*8e30*/  @!P0 NANOSLEEP.SYNCS 0x989680 ;  /* 0x009896800000895d */ /* 0x010fea0003900000 */
[----:B------:R-:W4:Y:S02]  /*8e40*/  @!P0 SYNCS.PHASECHK.TRANS64 P0, [R3+URZ+0x40], R4 ;  /* 0x00004004030085a7 */ /* 0x000f2400080010ff */
[----:B----4-:R-:W-:Y:S05]  /*8e50*/  @!P0 BRA `(.L_x_121) ;  /* 0xfffffffc00f08947 */ /* 0x010fea000383ffff */
[----:B------:R-:W-:Y:S05]  /*8e60*/  BRA `(.L_x_120) ;  /* 0xffffffe4005c7947 */ /* 0x000fea000383ffff */
        .weak           $__internal_0_$__cuda_sm10x_tcgen05_guardrail_trap_col_being_dealloced_not_returned_by_alloc
        .type           $__internal_0_$__cuda_sm10x_tcgen05_guardrail_trap_col_being_dealloced_not_returned_by_alloc,@function
        .size           $__internal_0_$__cuda_sm10x_tcgen05_guardrail_trap_col_being_dealloced_not_returned_by_alloc,($__internal_1_$__cuda_sm10x_tcgen05_guardrail_trap_phase_invalid_during_alloc - $__internal_0_$__cuda_sm10x_tcgen05_guardrail_trap_col_being_dealloced_not_returned_by_alloc)
$__internal_0_$__cuda_sm10x_tcgen05_guardrail_trap_col_being_dealloced_not_returned_by_alloc:
[----:B------:R-:W-:Y:S05]  /*8e70*/  BPT.TRAP 0x1 ;  /* 0x000000040000795c */ /* 0x000fea0000300000 */
[----:B------:R-:W-:-:S04]  /*8e80*/  HFMA2 R3, -RZ, RZ, 0, 0 ;  /* 0x00000000ff037431 */ /* 0x000fc800000001ff */
[----:B------:R-:W-:Y:S05]  /*8e90*/  RET.REL.NODEC R2 `(_ZN7cutlass13device_kernelINS_4gemm6kernel13GemmUniversalIN4cute5tupleIJiiiiEEENS1_10collective13CollectiveMmaINS1_35MainloopSm100TmaUmmaWarpSpecializedILi4ELi2ELi4ENS5_IJNS4_1CILi2EEESB_NSA_ILi1EEEEEEEENS5_IJNSA_ILi256EEENSA_ILi64EEESG_EEENS_6half_tENS5_IJlSC_lEEESI_SJ_NS4_8TiledMMAINS4_8MMA_AtomIJNS4_26SM100_MMA_F16BF16_2x1SM_SSISI_SI_fLi256ELi64ELNS4_4UMMA5MajorE0ELSO_0ELNSN_7ScaleInE0ELSP_0EEEEEENS4_6LayoutINS5_IJSC_SC_SC_EEENS5_IJNSA_ILi0EEESU_SU_EEEEENS5_IJNS4_10UnderscoreESX_SX_EEEEENS4_28SM100_TMA_2SM_LOAD_MULTICASTENS4_14ComposedLayoutINS4_7SwizzleILi3ELi4ELi3EEENS4_18smem_ptr_flag_bitsILi16EEENSS_INS5_IJNSA_ILi8EEESG_EEENS5_IJSG_SC_EEEEEEEvNS4_8identityENS4_18SM100_TMA_2SM_LOADES1A_vS1B_EENS_8epilogue10collective18CollectiveEpilogueINS1E_23Sm100TmaWarpSpecializedILi3ELi2ELi32ELb1ELb0EEEJNS5_IJNSA_ILi128EEESG_SG_EEENS5_IJNSS_IS1J_SC_EENSS_INSA_ILi32EEESC_EEEEESI_SJ_SI_SJ_NS1E_6fusion15FusionCallbacksIS1I_NS1P_17LinearCombinationISI_fSI_fLNS_15FloatRoundStyleE2EEES1K_S1O_JEEENS4_5SM1004TMEM4LOAD26SM100_TMEM_LOAD_32dp32b32xENS4_13SM90_TMA_LOADENS11_INS12_ILi2ELi4ELi3EEES15_NSS_INS5_IJS16_S1M_EEENS5_IJS1M_SC_EEEEEEENS4_39AutoVectorizingCopyWithAssumedAlignmentILi128EEENS4_14SM90_TMA_STOREES24_S26_S26_EEEvvEEEEvNT_6ParamsE) ;  /* 0xffffff7002587950 */ /* 0x000fea0003c3ffff */
        .weak           $__internal_1_$__cuda_sm10x_tcgen05_guardrail_trap_phase_invalid_during_alloc
        .type           $__internal_1_$__cuda_sm10x_tcgen05_guardrail_trap_phase_invalid_during_alloc,@function
        .size           $__internal_1_$__cuda_sm10x_tcgen05_guardrail_trap_phase_invalid_during_alloc,($__internal_2_$__cuda_sm10x_tcgen05_guardrail_trap_unallocated_columns_being_dealloced - $__internal_1_$__cuda_sm10x_tcgen05_guardrail_trap_phase_invalid_during_alloc)
$__internal_1_$__cuda_sm10x_tcgen05_guardrail_trap_phase_invalid_during_alloc:
[----:B------:R-:W-:Y:S05]  /*8ea0*/  BPT.TRAP 0x1 ;  /* 0x000000040000795c */ /* 0x000fea0000300000 */
[----:B------:R-:W-:-:S04]  /*8eb0*/  MOV R5, 0x0 ;  /* 0x0000000000057802 */ /* 0x000fc80000000f00 */
[----:B------:R-:W-:Y:S05]  /*8ec0*/  RET.REL.NODEC R4 `(_ZN7cutlass13device_kernelINS_4gemm6kernel13GemmUniversalIN4cute5tupleIJiiiiEEENS1_10collective13CollectiveMmaINS1_35MainloopSm100TmaUmmaWarpSpecializedILi4ELi2ELi4ENS5_IJNS4_1CILi2EEESB_NSA_ILi1EEEEEEEENS5_IJNSA_ILi256EEENSA_ILi64EEESG_EEENS_6half_tENS5_IJlSC_lEEESI_SJ_NS4_8TiledMMAINS4_8MMA_AtomIJNS4_26SM100_MMA_F16BF16_2x1SM_SSISI_SI_fLi256ELi64ELNS4_4UMMA5MajorE0ELSO_0ELNSN_7ScaleInE0ELSP_0EEEEEENS4_6LayoutINS5_IJSC_SC_SC_EEENS5_IJNSA_ILi0EEESU_SU_EEEEENS5_IJNS4_10UnderscoreESX_SX_EEEEENS4_28SM100_TMA_2SM_LOAD_MULTICASTENS4_14ComposedLayoutINS4_7SwizzleILi3ELi4ELi3EEENS4_18smem_ptr_flag_bitsILi16EEENSS_INS5_IJNSA_ILi8EEESG_EEENS5_IJSG_SC_EEEEEEEvNS4_8identityENS4_18SM100_TMA_2SM_LOADES1A_vS1B_EENS_8epilogue10collective18CollectiveEpilogueINS1E_23Sm100TmaWarpSpecializedILi3ELi2ELi32ELb1ELb0EEEJNS5_IJNSA_ILi128EEESG_SG_EEENS5_IJNSS_IS1J_SC_EENSS_INSA_ILi32EEESC_EEEEESI_SJ_SI_SJ_NS1E_6fusion15FusionCallbacksIS1I_NS1P_17LinearCombinationISI_fSI_fLNS_15FloatRoundStyleE2EEES1K_S1O_JEEENS4_5SM1004TMEM4LOAD26SM100_TMEM_LOAD_32dp32b32xENS4_13SM90_TMA_LOADENS11_INS12_ILi2ELi4ELi3EEES15_NSS_INS5_IJS16_S1M_EEENS5_IJS1M_SC_EEEEEEENS4_39AutoVectorizingCopyWithAssumedAlignmentILi128EEENS4_14SM90_TMA_STOREES24_S26_S26_EEEvvEEEEvNT_6ParamsE) ;  /* 0xffffff70044c7950 */ /* 0x000fea0003c3ffff */
        .weak           $__internal_2_$__cuda_sm10x_tcgen05_guardrail_trap_unallocated_columns_being_dealloced
        .type           $__internal_2_$__cuda_sm10x_tcgen05_guardrail_trap_unallocated_columns_being_dealloced,@function
        .size           $__internal_2_$__cuda_sm10x_tcgen05_guardrail_trap_unallocated_columns_being_dealloced,(.L_x_175 - $__internal_2_$__cuda_sm10x_tcgen05_guardrail_trap_unallocated_columns_being_dealloced)
$__internal_2_$__cuda_sm10x_tcgen05_guardrail_trap_unallocated_columns_being_dealloced:
[----:B------:R-:W-:Y:S05]  /*8ed0*/  BPT.TRAP 0x1 ;  /* 0x000000040000795c */ /* 0x000fea0000300000 */
[----:B------:R-:W-:-:S04]  /*8ee0*/  HFMA2 R3, -RZ, RZ, 0, 0 ;  /* 0x00000000ff037431 */ /* 0x000fc800000001ff */
[----:B------:R-:W-:Y:S05]  /*8ef0*/  RET.REL.NODEC R2 `(_ZN7cutlass13device_kernelINS_4gemm6kernel13GemmUniversalIN4cute5tupleIJiiiiEEENS1_10collective13CollectiveMmaINS1_35MainloopSm100TmaUmmaWarpSpecializedILi4ELi2ELi4ENS5_IJNS4_1CILi2EEESB_NSA_ILi1EEEEEEEENS5_IJNSA_ILi256EEENSA_ILi64EEESG_EEENS_6half_tENS5_IJlSC_lEEESI_SJ_NS4_8TiledMMAINS4_8MMA_AtomIJNS4_26SM100_MMA_F16BF16_2x1SM_SSISI_SI_fLi256ELi64ELNS4_4UMMA5MajorE0ELSO_0ELNSN_7ScaleInE0ELSP_0EEEEEENS4_6LayoutINS5_IJSC_SC_SC_EEENS5_IJNSA_ILi0EEESU_SU_EEEEENS5_IJNS4_10UnderscoreESX_SX_EEEEENS4_28SM100_TMA_2SM_LOAD_MULTICASTENS4_14ComposedLayoutINS4_7SwizzleILi3ELi4ELi3EEENS4_18smem_ptr_flag_bitsILi16EEENSS_INS5_IJNSA_ILi8EEESG_EEENS5_IJSG_SC_EEEEEEEvNS4_8identityENS4_18SM100_TMA_2SM_LOADES1A_vS1B_EENS_8epilogue10collective18CollectiveEpilogueINS1E_23Sm100TmaWarpSpecializedILi3ELi2ELi32ELb1ELb0EEEJNS5_IJNSA_ILi128EEESG_SG_EEENS5_IJNSS_IS1J_SC_EENSS_INSA_ILi32EEESC_EEEEESI_SJ_SI_SJ_NS1E_6fusion15FusionCallbacksIS1I_NS1P_17LinearCombinationISI_fSI_fLNS_15FloatRoundStyleE2EEES1K_S1O_JEEENS4_5SM1004TMEM4LOAD26SM100_TMEM_LOAD_32dp32b32xENS4_13SM90_TMA_LOADENS11_INS12_ILi2ELi4ELi3EEES15_NSS_INS5_IJS16_S1M_EEENS5_IJS1M_SC_EEEEEEENS4_39AutoVectorizingCopyWithAssumedAlignmentILi128EEENS4_14SM90_TMA_STOREES24_S26_S26_EEEvvEEEEvNT_6ParamsE) ;  /* 0xffffff7002407950 */ /* 0x000fea0003c3ffff */
.L_x_174:
[----:B------:R-:W-:-:S00]  /*8f00*/  BRA `(.L_x_174) ;  /* 0xfffffffc00fc7947 */ /* 0x000fc0000383ffff */
[----:B------:R-:W-:-:S00]  /*8f10*/  NOP ;  /* 0x0000000000007918 */ /* 0x000fc00000000000 */
        /* <DEDUP_REMOVED lines=14> */
.L_x_175:


//--------------------- .nv.global.init           --------------------------
	.section	.nv.global.init,"aw",@progbits
.nv.global.init:
	.type		$str$27,@object
	.size		$str$27,($str$28 - $str$27)
$str$27:
        /*0000*/ 	.byte	0x28, 0x61, 0x64, 0x64, 0x72, 0x65, 0x73, 0x73, 0x20, 0x26, 0x20, 0x6d, 0x61, 0x73, 0x6b, 0x29
        /*0010*/ 	.byte	0x20, 0x3d, 0x3d, 0x20, 0x30, 0x00
	.type		$str$28,@object
	.size		$str$28,($str$26 - $str$28)
$str$28:
        /*0016*/ 	.byte	0x2f, 0x74, 0x6d, 0x70, 0x2f, 0x63, 0x75, 0x74, 0x6c, 0x61, 0x73, 0x73, 0x5f, 0x73, 0x77, 0x65
        /*0026*/ 	.byte	0x65, 0x70, 0x5f, 0x73, 0x72, 0x63, 0x2f, 0x69, 0x6e, 0x63, 0x6c, 0x75, 0x64, 0x65, 0x2f, 0x63
        /*0036*/ 	.byte	0x75, 0x74, 0x65, 0x2f, 0x70, 0x6f, 0x69, 0x6e, 0x74, 0x65, 0x72, 0x5f, 0x66, 0x6c, 0x61, 0x67
        /*0046*/ 	.byte	0x67, 0x65, 0x64, 0x2e, 0x68, 0x70, 0x70, 0x00
	.type		$str$26,@object
	.size		$str$26,($str$25 - $str$26)
$str$26:
        /*004e*/ 	.byte	0x2f, 0x74, 0x6d, 0x70, 0x2f, 0x63, 0x75, 0x74, 0x6c, 0x61, 0x73, 0x73, 0x5f, 0x73, 0x77, 0x65
        /*005e*/ 	.byte	0x65, 0x70, 0x5f, 0x73, 0x72, 0x63, 0x2f, 0x69, 0x6e, 0x63, 0x6c, 0x75, 0x64, 0x65, 0x2f, 0x63
        /*006e*/ 	.byte	0x75, 0x74, 0x65, 0x2f, 0x61, 0x74, 0x6f, 0x6d, 0x2f, 0x63, 0x6f, 0x70, 0x79, 0x5f, 0x74, 0x72
        /*007e*/ 	.byte	0x61, 0x69, 0x74, 0x73, 0x5f, 0x73, 0x6d, 0x31, 0x30, 0x30, 0x2e, 0x68, 0x70, 0x70, 0x00
	.type		$str$25,@object
	.size		$str$25,(__unnamed_1 - $str$25)
$str$25:
        /*008d*/ 	.byte	0x28, 0x28, 0x75, 0x69, 0x6e, 0x74, 0x33, 0x32, 0x5f, 0x74, 0x28, 0x74, 0x68, 0x72, 0x65, 0x61
        /*009d*/ 	.byte	0x64, 0x49, 0x64, 0x78, 0x2e, 0x78, 0x29, 0x20, 0x2f, 0x20, 0x33, 0x32, 0x29, 0x20, 0x25, 0x20
        /*00ad*/ 	.byte	0x34, 0x29, 0x20, 0x3d, 0x3d, 0x20, 0x28, 0x28, 0x28, 0x74, 0x6d, 0x65, 0x6d, 0x5f, 0x61, 0x64
        /*00bd*/ 	.byte	0x64, 0x72, 0x20, 0x3e, 0x3e, 0x20, 0x31, 0x36, 0x29, 0x20, 0x2f, 0x20, 0x33, 0x32, 0x29, 0x20
        /*00cd*/ 	.byte	0x25, 0x20, 0x34, 0x29, 0x00
	.type		__unnamed_1,@object
	.size		__unnamed_1,(__unnamed_2 - __unnamed_1)
__unnamed_1:
        /*00d2*/ 	.byte	0x61, 0x75, 0x74, 0x6f, 0x20, 0x63, 0x75, 0x74, 0x65, 0x3a, 0x3a, 0x61, 0x73, 0x5f, 0x70, 0x6f
        /* <DEDUP_REMOVED lines=24> */
        /*0262*/ 	.byte	0x3e, 0x3e, 0x3e, 0x3e, 0x5d, 0x00
	.type		__unnamed_2,@object
	.size		__unnamed_2,(.L_2 - __unnamed_2)
__unnamed_2:
        /* <DEDUP_REMOVED lines=42> */
        /*0508*/ 	.byte	0x3e, 0x3e, 0x5d, 0x00
.L_2:


//--------------------- .nv.shared._ZN7cutlass13device_kernelINS_4gemm6kernel13GemmUniversalIN4cute5tupleIJiiiiEEENS1_10collective13CollectiveMmaINS1_35MainloopSm100TmaUmmaWarpSpecializedILi4ELi2ELi4ENS5_IJNS4_1CILi2EEESB_NSA_ILi1EEEEEEEENS5_IJNSA_ILi256EEENSA_ILi64EEESG_EEENS_6half_tENS5_IJlSC_lEEESI_SJ_NS4_8TiledMMAINS4_8MMA_AtomIJNS4_26SM100_MMA_F16BF16_2x1SM_SSISI_SI_fLi256ELi64ELNS4_4UMMA5MajorE0ELSO_0ELNSN_7ScaleInE0ELSP_0EEEEEENS4_6LayoutINS5_IJSC_SC_SC_EEENS5_IJNSA_ILi0EEESU_SU_EEEEENS5_IJNS4_10UnderscoreESX_SX_EEEEENS4_28SM100_TMA_2SM_LOAD_MULTICASTENS4_14ComposedLayoutINS4_7SwizzleILi3ELi4ELi3EEENS4_18smem_ptr_flag_bitsILi16EEENSS_INS5_IJNSA_ILi8EEESG_EEENS5_IJSG_SC_EEEEEEEvNS4_8identityENS4_18SM100_TMA_2SM_LOADES1A_vS1B_EENS_8epilogue10collective18CollectiveEpilogueINS1E_23Sm100TmaWarpSpecializedILi3ELi2ELi32ELb1ELb0EEEJNS5_IJNSA_ILi128EEESG_SG_EEENS5_IJNSS_IS1J_SC_EENSS_INSA_ILi32EEESC_EEEEESI_SJ_SI_SJ_NS1E_6fusion15FusionCallbacksIS1I_NS1P_17LinearCombinationISI_fSI_fLNS_15FloatRoundStyleE2EEES1K_S1O_JEEENS4_5SM1004TMEM4LOAD26SM100_TMEM_LOAD_32dp32b32xENS4_13SM90_TMA_LOADENS11_INS12_ILi2ELi4ELi3EEES15_NSS_INS5_IJS16_S1M_EEENS5_IJS1M_SC_EEEEEEENS4_39AutoVectorizingCopyWithAssumedAlignmentILi128EEENS4_14SM90_TMA_STOREES24_S26_S26_EEEvvEEEEvNT_6ParamsE --------------------------
	.section	.nv.shared._ZN7cutlass13device_kernelINS_4gemm6kernel13GemmUniversalIN4cute5tupleIJiiiiEEENS1_10collective13CollectiveMmaINS1_35MainloopSm100TmaUmmaWarpSpecializedILi4ELi2ELi4ENS5_IJNS4_1CILi2EEESB_NSA_ILi1EEEEEEEENS5_IJNSA_ILi256EEENSA_ILi64EEESG_EEENS_6half_tENS5_IJlSC_lEEESI_SJ_NS4_8TiledMMAINS4_8MMA_AtomIJNS4_26SM100_MMA_F16BF16_2x1SM_SSISI_SI_fLi256ELi64ELNS4_4UMMA5MajorE0ELSO_0ELNSN_7ScaleInE0ELSP_0EEEEEENS4_6LayoutINS5_IJSC_SC_SC_EEENS5_IJNSA_ILi0EEESU_SU_EEEEENS5_IJNS4_10UnderscoreESX_SX_EEEEENS4_28SM100_TMA_2SM_LOAD_MULTICASTENS4_14ComposedLayoutINS4_7SwizzleILi3ELi4ELi3EEENS4_18smem_ptr_flag_bitsILi16EEENSS_INS5_IJNSA_ILi8EEESG_EEENS5_IJSG_SC_EEEEEEEvNS4_8identityENS4_18SM100_TMA_2SM_LOADES1A_vS1B_EENS_8epilogue10collective18CollectiveEpilogueINS1E_23Sm100TmaWarpSpecializedILi3ELi2ELi32ELb1ELb0EEEJNS5_IJNSA_ILi128EEESG_SG_EEENS5_IJNSS_IS1J_SC_EENSS_INSA_ILi32EEESC_EEEEESI_SJ_SI_SJ_NS1E_6fusion15FusionCallbacksIS1I_NS1P_17LinearCombinationISI_fSI_fLNS_15FloatRoundStyleE2EEES1K_S1O_JEEENS4_5SM1004TMEM4LOAD26SM100_TMEM_LOAD_32dp32b32xENS4_13SM90_TMA_LOADENS11_INS12_ILi2ELi4ELi3EEES15_NSS_INS5_IJS16_S1M_EEENS5_IJS1M_SC_EEEEEEENS4_39AutoVectorizingCopyWithAssumedAlignmentILi128EEENS4_14SM90_TMA_STOREES24_S26_S26_EEEvvEEEEvNT_6ParamsE,"aw",@nobits
	.sectionflags	@""
	.align	16
	.zero		1024


//--------------------- .nv.shared.reserved.0     --------------------------
	.section	.nv.shared.reserved.0,"aw",@nobits
	.weak		__nv_reservedSMEM_offset_0_alias
	.size		__nv_reservedSMEM_offset_0_alias, 0, 64
	.other		__nv_reservedSMEM_offset_0_alias,@"STO_CUDA_RESERVED_SHARED STV_DEFAULT"
__nv_reservedSMEM_offset_0_alias:
	.zero		0
.nv.shared.reserved.0:
	.zero		64
	.weak		__nv_reservedSMEM_tcgen05_partition
	.type		__nv_reservedSMEM_tcgen05_partition,@object
	.size		__nv_reservedSMEM_tcgen05_partition,(.L_0 - __nv_reservedSMEM_tcgen05_partition)
__nv_reservedSMEM_tcgen05_partition:
	.zero		32
.L_0:


//--------------------- .nv.global                --------------------------
	.section	.nv.global,"aw",@nobits
.nv.global:
	.type		_ZN39_INTERNAL_af9724f6_4_k_cu_99c5f1e0_68364cute1_E,@object
	.size		_ZN39_INTERNAL_af9724f6_4_k_cu_99c5f1e0_68364cute1_E,(_ZN39_INTERNAL_af9724f6_4_k_cu_99c5f1e0_68364cuda3std3__45__cpo6cbeginE - _ZN39_INTERNAL_af9724f6_4_k_cu_99c5f1e0_68364cute1_E)
_ZN39_INTERNAL_af9724f6_4_k_cu_99c5f1e0_68364cute1_E:
	.zero		1
	.type		_ZN39_INTERNAL_af9724f6_4_k_cu_99c5f1e0_68364cuda3std3__45__cpo6cbeginE,@object
	.size		_ZN39_INTERNAL_af9724f6_4_k_cu_99c5f1e0_68364cuda3std3__45__cpo6cbeginE,(_ZN39_INTERNAL_af9724f6_4_k_cu_99c5f1e0_68364cuda3std3__48in_placeE - _ZN39_INTERNAL_af9724f6_4_k_cu_99c5f1e0_68364cuda3std3__45__cpo6cbeginE)
_ZN39_INTERNAL_af9724f6_4_k_cu_99c5f1e0_68364cuda3std3__45__cpo6cbeginE:
	.zero		1
	.type		_ZN39_INTERNAL_af9724f6_4_k_cu_99c5f1e0_68364cuda3std3__48in_placeE,@object
	.size		_ZN39_INTERNAL_af9724f6_4_k_cu_99c5f1e0_68364cuda3std3__48in_placeE,(_ZN39_INTERNAL_af9724f6_4_k_cu_99c5f1e0_68364cuda3std6ranges3__45__cpo9iter_moveE - _ZN39_INTERNAL_af9724f6_4_k_cu_99c5f1e0_68364cuda3std3__48in_placeE)
_ZN39_INTERNAL_af9724f6_4_k_cu_99c5f1e0_68364cuda3std3__48in_placeE:
	.zero		1
	.type		_ZN39_INTERNAL_af9724f6_4_k_cu_99c5f1e0_68364cuda3std6ranges3__45__cpo9iter_moveE,@object
	.size		_ZN39_INTERNAL_af9724f6_4_k_cu_99c5f1e0_68364cuda3std6ranges3__45__cpo9iter_moveE,(_ZN39_INTERNAL_af9724f6_4_k_cu_99c5f1e0_68364cuda3std3__45__cpo5beginE - _ZN39_INTERNAL_af9724f6_4_k_cu_99c5f1e0_68364cuda3std6ranges3__45__cpo9iter_moveE)
_ZN39_INTERNAL_af9724f6_4_k_cu_99c5f1e0_68364cuda3std6ranges3__45__cpo9iter_moveE:
	.zero		1
	.type		_ZN39_INTERNAL_af9724f6_4_k_cu_99c5f1e0_68364cuda3std3__45__cpo5beginE,@object
	.size		_ZN39_INTERNAL_af9724f6_4_k_cu_99c5f1e0_68364cuda3std3__45__cpo5beginE,(_ZN39_INTERNAL_af9724f6_4_k_cu_99c5f1e0_68364cuda3std3__441_GLOBAL__N__af9724f6_4_k_cu_99c5f1e0_68366ignoreE - _ZN39_INTERNAL_af9724f6_4_k_cu_99c5f1e0_68364cuda3std3__45__cpo5beginE)
_ZN39_INTERNAL_af9724f6_4_k_cu_99c5f1e0_68364cuda3std3__45__cpo5beginE:
	.zero		1
	.type		_ZN39_INTERNAL_af9724f6_4_k_cu_99c5f1e0_68364cuda3std3__441_GLOBAL__N__af9724f6_4_k_cu_99c5f1e0_68366ignoreE,@object
	.size		_ZN39_INTERNAL_af9724f6_4_k_cu_99c5f1e0_68364cuda3std3__441_GLOBAL__N__af9724f6_4_k_cu_99c5f1e0_68366ignoreE,(_ZN39_INTERNAL_af9724f6_4_k_cu_99c5f1e0_68364cute7productE - _ZN39_INTERNAL_af9724f6_4_k_cu_99c5f1e0_68364cuda3std3__441_GLOBAL__N__af9724f6_4_k_cu_99c5f1e0_68366ignoreE)
_ZN39_INTERNAL_af9724f6_4_k_cu_99c5f1e0_68364cuda3std3__441_GLOBAL__N__af9724f6_4_k_cu_99c5f1e0_68366ignoreE:
	.zero		1
	.type		_ZN39_INTERNAL_af9724f6_4_k_cu_99c5f1e0_68364cute7productE,@object
	.size		_ZN39_INTERNAL_af9724f6_4_k_cu_99c5f1e0_68364cute7productE,(_ZN39_INTERNAL_af9724f6_4_k_cu_99c5f1e0_68364cuda3std3__45__cpo3endE - _ZN39_INTERNAL_af9724f6_4_k_cu_99c5f1e0_68364cute7productE)
_ZN39_INTERNAL_af9724f6_4_k_cu_99c5f1e0_68364cute7productE:
	.zero		1
	.type		_ZN39_INTERNAL_af9724f6_4_k_cu_99c5f1e0_68364cuda3std3__45__cpo3endE,@object
	.size		_ZN39_INTERNAL_af9724f6_4_k_cu_99c5f1e0_68364cuda3std3__45__cpo3endE,(_ZN39_INTERNAL_af9724f6_4_k_cu_99c5f1e0_68364cuda3std3__419piecewise_constructE - _ZN39_INTERNAL_af9724f6_4_k_cu_99c5f1e0_68364cuda3std3__45__cpo3endE)
_ZN39_INTERNAL_af9724f6_4_k_cu_99c5f1e0_68364cuda3std3__45__cpo3endE:
	.zero		1
	.type		_ZN39_INTERNAL_af9724f6_4_k_cu_99c5f1e0_68364cuda3std3__419piecewise_constructE,@object
	.size		_ZN39_INTERNAL_af9724f6_4_k_cu_99c5f1e0_68364cuda3std3__419piecewise_constructE,(_ZN39_INTERNAL_af9724f6_4_k_cu_99c5f1e0_68364cuda3std3__45__cpo4cendE - _ZN39_INTERNAL_af9724f6_4_k_cu_99c5f1e0_68364cuda3std3__419piecewise_constructE)
_ZN39_INTERNAL_af9724f6_4_k_cu_99c5f1e0_68364cuda3std3__419piecewise_constructE:
	.zero		1
	.type		_ZN39_INTERNAL_af9724f6_4_k_cu_99c5f1e0_68364cuda3std3__45__cpo4cendE,@object
	.size		_ZN39_INTERNAL_af9724f6_4_k_cu_99c5f1e0_68364cuda3std3__45__cpo4cendE,(_ZN39_INTERNAL_af9724f6_4_k_cu_99c5f1e0_68364cuda3std6ranges3__45__cpo4swapE - _ZN39_INTERNAL_af9724f6_4_k_cu_99c5f1e0_68364cuda3std3__45__cpo4cendE)
_ZN39_INTERNAL_af9724f6_4_k_cu_99c5f1e0_68364cuda3std3__45__cpo4cendE:
	.zero		1
	.type		_ZN39_INTERNAL_af9724f6_4_k_cu_99c5f1e0_68364cuda3std6ranges3__45__cpo4swapE,@object
	.size		_ZN39_INTERNAL_af9724f6_4_k_cu_99c5f1e0_68364cuda3std6ranges3__45__cpo4swapE,(.L_10 - _ZN39_INTERNAL_af9724f6_4_k_cu_99c5f1e0_68364cuda3std6ranges3__45__cpo4swapE)
_ZN39_INTERNAL_af9724f6_4_k_cu_99c5f1e0_68364cuda3std6ranges3__45__cpo4swapE:
	.zero		1
.L_10:


//--------------------- .nv.constant0._ZN7cutlass13device_kernelINS_4gemm6kernel13GemmUniversalIN4cute5tupleIJiiiiEEENS1_10collective13CollectiveMmaINS1_35MainloopSm100TmaUmmaWarpSpecializedILi4ELi2ELi4ENS5_IJNS4_1CILi2EEESB_NSA_ILi1EEEEEEEENS5_IJNSA_ILi256EEENSA_ILi64EEESG_EEENS_6half_tENS5_IJlSC_lEEESI_SJ_NS4_8TiledMMAINS4_8MMA_AtomIJNS4_26SM100_MMA_F16BF16_2x1SM_SSISI_SI_fLi256ELi64ELNS4_4UMMA5MajorE0ELSO_0ELNSN_7ScaleInE0ELSP_0EEEEEENS4_6LayoutINS5_IJSC_SC_SC_EEENS5_IJNSA_ILi0EEESU_SU_EEEEENS5_IJNS4_10UnderscoreESX_SX_EEEEENS4_28SM100_TMA_2SM_LOAD_MULTICASTENS4_14ComposedLayoutINS4_7SwizzleILi3ELi4ELi3EEENS4_18smem_ptr_flag_bitsILi16EEENSS_INS5_IJNSA_ILi8EEESG_EEENS5_IJSG_SC_EEEEEEEvNS4_8identityENS4_18SM100_TMA_2SM_LOADES1A_vS1B_EENS_8epilogue10collective18CollectiveEpilogueINS1E_23Sm100TmaWarpSpecializedILi3ELi2ELi32ELb1ELb0EEEJNS5_IJNSA_ILi128EEESG_SG_EEENS5_IJNSS_IS1J_SC_EENSS_INSA_ILi32EEESC_EEEEESI_SJ_SI_SJ_NS1E_6fusion15FusionCallbacksIS1I_NS1P_17LinearCombinationISI_fSI_fLNS_15FloatRoundStyleE2EEES1K_S1O_JEEENS4_5SM1004TMEM4LOAD26SM100_TMEM_LOAD_32dp32b32xENS4_13SM90_TMA_LOADENS11_INS12_ILi2ELi4ELi3EEES15_NSS_INS5_IJS16_S1M_EEENS5_IJS1M_SC_EEEEEEENS4_39AutoVectorizingCopyWithAssumedAlignmentILi128EEENS4_14SM90_TMA_STOREES24_S26_S26_EEEvvEEEEvNT_6ParamsE --------------------------
	.section	.nv.constant0._ZN7cutlass13device_kernelINS_4gemm6kernel13GemmUniversalIN4cute5tupleIJiiiiEEENS1_10collective13CollectiveMmaINS1_35MainloopSm100TmaUmmaWarpSpecializedILi4ELi2ELi4ENS5_IJNS4_1CILi2EEESB_NSA_ILi1EEEEEEEENS5_IJNSA_ILi256EEENSA_ILi64EEESG_EEENS_6half_tENS5_IJlSC_lEEESI_SJ_NS4_8TiledMMAINS4_8MMA_AtomIJNS4_26SM100_MMA_F16BF16_2x1SM_SSISI_SI_fLi256ELi64ELNS4_4UMMA5MajorE0ELSO_0ELNSN_7ScaleInE0ELSP_0EEEEEENS4_6LayoutINS5_IJSC_SC_SC_EEENS5_IJNSA_ILi0EEESU_SU_EEEEENS5_IJNS4_10UnderscoreESX_SX_EEEEENS4_28SM100_TMA_2SM_LOAD_MULTICASTENS4_14ComposedLayoutINS4_7SwizzleILi3ELi4ELi3EEENS4_18smem_ptr_flag_bitsILi16EEENSS_INS5_IJNSA_ILi8EEESG_EEENS5_IJSG_SC_EEEEEEEvNS4_8identityENS4_18SM100_TMA_2SM_LOADES1A_vS1B_EENS_8epilogue10collective18CollectiveEpilogueINS1E_23Sm100TmaWarpSpecializedILi3ELi2ELi32ELb1ELb0EEEJNS5_IJNSA_ILi128EEESG_SG_EEENS5_IJNSS_IS1J_SC_EENSS_INSA_ILi32EEESC_EEEEESI_SJ_SI_SJ_NS1E_6fusion15FusionCallbacksIS1I_NS1P_17LinearCombinationISI_fSI_fLNS_15FloatRoundStyleE2EEES1K_S1O_JEEENS4_5SM1004TMEM4LOAD26SM100_TMEM_LOAD_32dp32b32xENS4_13SM90_TMA_LOADENS11_INS12_ILi2ELi4ELi3EEES15_NSS_INS5_IJS16_S1M_EEENS5_IJS1M_SC_EEEEEEENS4_39AutoVectorizingCopyWithAssumedAlignmentILi128EEENS4_14SM90_TMA_STOREES24_S26_S26_EEEvvEEEEvNT_6ParamsE,"a",@progbits
	.sectionflags	@""
	.align	4
.nv.constant0._ZN7cutlass13device_kernelINS_4gemm6kernel13GemmUniversalIN4cute5tupleIJiiiiEEENS1_10collective13CollectiveMmaINS1_35MainloopSm100TmaUmmaWarpSpecializedILi4ELi2ELi4ENS5_IJNS4_1CILi2EEESB_NSA_ILi1EEEEEEEENS5_IJNSA_ILi256EEENSA_ILi64EEESG_EEENS_6half_tENS5_IJlSC_lEEESI_SJ_NS4_8TiledMMAINS4_8MMA_AtomIJNS4_26SM100_MMA_F16BF16_2x1SM_SSISI_SI_fLi256ELi64ELNS4_4UMMA5MajorE0ELSO_0ELNSN_7ScaleInE0ELSP_0EEEEEENS4_6LayoutINS5_IJSC_SC_SC_EEENS5_IJNSA_ILi0EEESU_SU_EEEEENS5_IJNS4_10UnderscoreESX_SX_EEEEENS4_28SM100_TMA_2SM_LOAD_MULTICASTENS4_14ComposedLayoutINS4_7SwizzleILi3ELi4ELi3EEENS4_18smem_ptr_flag_bitsILi16EEENSS_INS5_IJNSA_ILi8EEESG_EEENS5_IJSG_SC_EEEEEEEvNS4_8identityENS4_18SM100_TMA_2SM_LOADES1A_vS1B_EENS_8epilogue10collective18CollectiveEpilogueINS1E_23Sm100TmaWarpSpecializedILi3ELi2ELi32ELb1ELb0EEEJNS5_IJNSA_ILi128EEESG_SG_EEENS5_IJNSS_IS1J_SC_EENSS_INSA_ILi32EEESC_EEEEESI_SJ_SI_SJ_NS1E_6fusion15FusionCallbacksIS1I_NS1P_17LinearCombinationISI_fSI_fLNS_15FloatRoundStyleE2EEES1K_S1O_JEEENS4_5SM1004TMEM4LOAD26SM100_TMEM_LOAD_32dp32b32xENS4_13SM90_TMA_LOADENS11_INS12_ILi2ELi4ELi3EEES15_NSS_INS5_IJS16_S1M_EEENS5_IJS1M_SC_EEEEEEENS4_39AutoVectorizingCopyWithAssumedAlignmentILi128EEENS4_14SM90_TMA_STOREES24_S26_S26_EEEvvEEEEvNT_6ParamsE:
	.zero		2944


//--------------------- SYMBOLS --------------------------

	.type		.nv.reservedSmem.offset0,@object
	.size		.nv.reservedSmem.offset0,0x4
	.type		.nv.reservedSmem.cap,@object
	.size		.nv.reservedSmem.cap,0x4
	.type		__assertfail,@function
